//
// Generated by NVIDIA NVVM Compiler
//
// Compiler Build ID: CL-36424714
// Cuda compilation tools, release 13.0, V13.0.88
// Based on NVVM 20.0.0
//

.version 9.0
.target sm_100
.address_size 64

	// .globl	_Z4fillIiEviT_PS0_
// _ZZ6reduceIiEvPKT_PS0_E12temp_storage has been demoted
// _ZZ20reduce_block_resultsIiEviPKT_PS0_E12temp_storage has been demoted
// _ZZ25reduce_single_kernel_atomIiEvPN4cuda3__46atomicIiLNS0_3std3__412thread_scopeE1EEEPKT_PS8_E12temp_storage has been demoted
// _ZZ25reduce_single_kernel_atomIiEvPN4cuda3std3__46atomicIiEEPKT_PS6_E12temp_storage has been demoted
// _ZZ20reduce_single_kernelIiEvPiPKT_PS1_E12temp_storage has been demoted
.global .align 1 .b8 _ZN34_INTERNAL_3d46cfab_4_k_cu_31833df44cuda3std3__45__cpo5beginE[1];
.global .align 1 .b8 _ZN34_INTERNAL_3d46cfab_4_k_cu_31833df44cuda3std3__45__cpo3endE[1];
.global .align 1 .b8 _ZN34_INTERNAL_3d46cfab_4_k_cu_31833df44cuda3std3__45__cpo6cbeginE[1];
.global .align 1 .b8 _ZN34_INTERNAL_3d46cfab_4_k_cu_31833df44cuda3std3__45__cpo4cendE[1];
.global .align 1 .b8 _ZN34_INTERNAL_3d46cfab_4_k_cu_31833df44cuda3std3__45__cpo6rbeginE[1];
.global .align 1 .b8 _ZN34_INTERNAL_3d46cfab_4_k_cu_31833df44cuda3std3__45__cpo4rendE[1];
.global .align 1 .b8 _ZN34_INTERNAL_3d46cfab_4_k_cu_31833df44cuda3std3__45__cpo7crbeginE[1];
.global .align 1 .b8 _ZN34_INTERNAL_3d46cfab_4_k_cu_31833df44cuda3std3__45__cpo5crendE[1];
.global .align 1 .b8 _ZN34_INTERNAL_3d46cfab_4_k_cu_31833df44cuda3std3__436_GLOBAL__N__3d46cfab_4_k_cu_31833df46ignoreE[1];
.global .align 1 .b8 _ZN34_INTERNAL_3d46cfab_4_k_cu_31833df44cuda3std3__419piecewise_constructE[1];
.global .align 1 .b8 _ZN34_INTERNAL_3d46cfab_4_k_cu_31833df44cuda3std3__48in_placeE[1];
.global .align 1 .b8 _ZN34_INTERNAL_3d46cfab_4_k_cu_31833df44cuda3std3__420unreachable_sentinelE[1];
.global .align 1 .b8 _ZN34_INTERNAL_3d46cfab_4_k_cu_31833df44cuda3std3__47nulloptE[1];
.global .align 1 .b8 _ZN34_INTERNAL_3d46cfab_4_k_cu_31833df44cuda3std3__48unexpectE[1];
.global .align 1 .b8 _ZN34_INTERNAL_3d46cfab_4_k_cu_31833df44cuda3std6ranges3__45__cpo4swapE[1];
.global .align 1 .b8 _ZN34_INTERNAL_3d46cfab_4_k_cu_31833df44cuda3std6ranges3__45__cpo9iter_moveE[1];
.global .align 1 .b8 _ZN34_INTERNAL_3d46cfab_4_k_cu_31833df44cuda3std6ranges3__45__cpo5beginE[1];
.global .align 1 .b8 _ZN34_INTERNAL_3d46cfab_4_k_cu_31833df44cuda3std6ranges3__45__cpo3endE[1];
.global .align 1 .b8 _ZN34_INTERNAL_3d46cfab_4_k_cu_31833df44cuda3std6ranges3__45__cpo6cbeginE[1];
.global .align 1 .b8 _ZN34_INTERNAL_3d46cfab_4_k_cu_31833df44cuda3std6ranges3__45__cpo4cendE[1];
.global .align 1 .b8 _ZN34_INTERNAL_3d46cfab_4_k_cu_31833df44cuda3std6ranges3__45__cpo7advanceE[1];
.global .align 1 .b8 _ZN34_INTERNAL_3d46cfab_4_k_cu_31833df44cuda3std6ranges3__45__cpo9iter_swapE[1];
.global .align 1 .b8 _ZN34_INTERNAL_3d46cfab_4_k_cu_31833df44cuda3std6ranges3__45__cpo4nextE[1];
.global .align 1 .b8 _ZN34_INTERNAL_3d46cfab_4_k_cu_31833df44cuda3std6ranges3__45__cpo4prevE[1];
.global .align 1 .b8 _ZN34_INTERNAL_3d46cfab_4_k_cu_31833df44cuda3std6ranges3__45__cpo4dataE[1];
.global .align 1 .b8 _ZN34_INTERNAL_3d46cfab_4_k_cu_31833df44cuda3std6ranges3__45__cpo5cdataE[1];
.global .align 1 .b8 _ZN34_INTERNAL_3d46cfab_4_k_cu_31833df44cuda3std6ranges3__45__cpo4sizeE[1];
.global .align 1 .b8 _ZN34_INTERNAL_3d46cfab_4_k_cu_31833df44cuda3std6ranges3__45__cpo5ssizeE[1];
.global .align 1 .b8 _ZN34_INTERNAL_3d46cfab_4_k_cu_31833df44cuda3std6ranges3__45__cpo8distanceE[1];
.global .align 1 .b8 _ZN34_INTERNAL_3d46cfab_4_k_cu_31833df46thrust24THRUST_300001_SM_1000_NS6system6detail10sequential3seqE[1];
.global .align 1 .b8 _ZN34_INTERNAL_3d46cfab_4_k_cu_31833df46thrust24THRUST_300001_SM_1000_NS12placeholders2_1E[1];
.global .align 1 .b8 _ZN34_INTERNAL_3d46cfab_4_k_cu_31833df46thrust24THRUST_300001_SM_1000_NS12placeholders2_2E[1];
.global .align 1 .b8 _ZN34_INTERNAL_3d46cfab_4_k_cu_31833df46thrust24THRUST_300001_SM_1000_NS12placeholders2_3E[1];
.global .align 1 .b8 _ZN34_INTERNAL_3d46cfab_4_k_cu_31833df46thrust24THRUST_300001_SM_1000_NS12placeholders2_4E[1];
.global .align 1 .b8 _ZN34_INTERNAL_3d46cfab_4_k_cu_31833df46thrust24THRUST_300001_SM_1000_NS12placeholders2_5E[1];
.global .align 1 .b8 _ZN34_INTERNAL_3d46cfab_4_k_cu_31833df46thrust24THRUST_300001_SM_1000_NS12placeholders2_6E[1];
.global .align 1 .b8 _ZN34_INTERNAL_3d46cfab_4_k_cu_31833df46thrust24THRUST_300001_SM_1000_NS12placeholders2_7E[1];
.global .align 1 .b8 _ZN34_INTERNAL_3d46cfab_4_k_cu_31833df46thrust24THRUST_300001_SM_1000_NS12placeholders2_8E[1];
.global .align 1 .b8 _ZN34_INTERNAL_3d46cfab_4_k_cu_31833df46thrust24THRUST_300001_SM_1000_NS12placeholders2_9E[1];
.global .align 1 .b8 _ZN34_INTERNAL_3d46cfab_4_k_cu_31833df46thrust24THRUST_300001_SM_1000_NS12placeholders3_10E[1];

.visible .entry _Z4fillIiEviT_PS0_(
	.param .u32 _Z4fillIiEviT_PS0__param_0,
	.param .u32 _Z4fillIiEviT_PS0__param_1,
	.param .u64 .ptr .align 1 _Z4fillIiEviT_PS0__param_2
)
{
	.reg .pred 	%p<2>;
	.reg .b32 	%r<7>;
	.reg .b64 	%rd<5>;

	ld.param.u32 	%r3, [_Z4fillIiEviT_PS0__param_0];
	ld.param.u32 	%r2, [_Z4fillIiEviT_PS0__param_1];
	ld.param.u64 	%rd1, [_Z4fillIiEviT_PS0__param_2];
	mov.u32 	%r4, %tid.x;
	mov.u32 	%r5, %ctaid.x;
	mov.u32 	%r6, %ntid.x;
	mad.lo.s32 	%r1, %r5, %r6, %r4;
	setp.ge.s32 	%p1, %r1, %r3;
	@%p1 bra 	$L__BB0_2;
	cvta.to.global.u64 	%rd2, %rd1;
	mul.wide.s32 	%rd3, %r1, 4;
	add.s64 	%rd4, %rd2, %rd3;
	st.global.u32 	[%rd4], %r2;
$L__BB0_2:
	ret;

}
	// .globl	_Z6reduceIiEvPKT_PS0_
.visible .entry _Z6reduceIiEvPKT_PS0_(
	.param .u64 .ptr .align 1 _Z6reduceIiEvPKT_PS0__param_0,
	.param .u64 .ptr .align 1 _Z6reduceIiEvPKT_PS0__param_1
)
{
	.reg .pred 	%p<4>;
	.reg .b32 	%r<58>;
	.reg .b64 	%rd<12>;
	// demoted variable
	.shared .align 16 .b8 _ZZ6reduceIiEvPKT_PS0_E12temp_storage[6144];
	ld.param.u64 	%rd2, [_Z6reduceIiEvPKT_PS0__param_0];
	ld.param.u64 	%rd1, [_Z6reduceIiEvPKT_PS0__param_1];
	mov.u32 	%r1, %ctaid.x;
	mov.u32 	%r2, %tid.x;
	mul.lo.s32 	%r7, %r1, 1536;
	cvt.s64.s32 	%rd3, %r7;
	cvta.to.global.u64 	%rd4, %rd2;
	cvt.u64.u32 	%rd5, %r2;
	add.s64 	%rd6, %rd5, %rd3;
	shl.b64 	%rd7, %rd6, 2;
	add.s64 	%rd8, %rd4, %rd7;
	ld.global.u32 	%r8, [%rd8];
	ld.global.u32 	%r9, [%rd8+512];
	ld.global.u32 	%r10, [%rd8+1024];
	ld.global.u32 	%r11, [%rd8+1536];
	ld.global.u32 	%r12, [%rd8+2048];
	ld.global.u32 	%r13, [%rd8+2560];
	ld.global.u32 	%r14, [%rd8+3072];
	ld.global.u32 	%r15, [%rd8+3584];
	ld.global.u32 	%r16, [%rd8+4096];
	ld.global.u32 	%r17, [%rd8+4608];
	ld.global.u32 	%r18, [%rd8+5120];
	ld.global.u32 	%r19, [%rd8+5632];
	// begin inline asm
	mov.u32 %r6, %laneid;
	// end inline asm
	shl.b32 	%r20, %r2, 2;
	mov.u32 	%r21, _ZZ6reduceIiEvPKT_PS0_E12temp_storage;
	add.s32 	%r22, %r21, %r20;
	st.shared.u32 	[%r22], %r8;
	st.shared.u32 	[%r22+512], %r9;
	st.shared.u32 	[%r22+1024], %r10;
	st.shared.u32 	[%r22+1536], %r11;
	st.shared.u32 	[%r22+2048], %r12;
	st.shared.u32 	[%r22+2560], %r13;
	st.shared.u32 	[%r22+3072], %r14;
	st.shared.u32 	[%r22+3584], %r15;
	st.shared.u32 	[%r22+4096], %r16;
	st.shared.u32 	[%r22+4608], %r17;
	st.shared.u32 	[%r22+5120], %r18;
	st.shared.u32 	[%r22+5632], %r19;
	bar.sync 	0;
	mad.lo.s32 	%r23, %r2, 44, %r22;
	ld.shared.v4.u32 	{%r24, %r25, %r26, %r27}, [%r23];
	ld.shared.v4.u32 	{%r28, %r29, %r30, %r31}, [%r23+16];
	ld.shared.v4.u32 	{%r32, %r33, %r34, %r35}, [%r23+32];
	bar.sync 	0;
	add.s32 	%r36, %r25, %r24;
	add.s32 	%r37, %r26, %r36;
	add.s32 	%r38, %r27, %r37;
	add.s32 	%r39, %r28, %r38;
	add.s32 	%r40, %r29, %r39;
	add.s32 	%r41, %r30, %r40;
	add.s32 	%r42, %r31, %r41;
	add.s32 	%r43, %r32, %r42;
	add.s32 	%r44, %r33, %r43;
	add.s32 	%r45, %r34, %r44;
	add.s32 	%r46, %r35, %r45;
	mov.b32 	%r47, -1;
	redux.sync.add.s32 %r57, %r46, %r47;
	setp.ne.s32 	%p1, %r6, 0;
	@%p1 bra 	$L__BB1_2;
	shr.u32 	%r48, %r2, 3;
	and.b32  	%r49, %r48, 124;
	add.s32 	%r51, %r21, %r49;
	st.shared.u32 	[%r51+4], %r57;
$L__BB1_2:
	bar.sync 	0;
	setp.ne.s32 	%p2, %r2, 0;
	@%p2 bra 	$L__BB1_4;
	ld.shared.v2.u32 	{%r52, %r53}, [_ZZ6reduceIiEvPKT_PS0_E12temp_storage+8];
	add.s32 	%r54, %r52, %r57;
	add.s32 	%r55, %r54, %r53;
	ld.shared.u32 	%r56, [_ZZ6reduceIiEvPKT_PS0_E12temp_storage+16];
	add.s32 	%r57, %r55, %r56;
$L__BB1_4:
	setp.ne.s32 	%p3, %r2, 0;
	bar.sync 	0;
	@%p3 bra 	$L__BB1_6;
	cvta.to.global.u64 	%rd9, %rd1;
	mul.wide.u32 	%rd10, %r1, 4;
	add.s64 	%rd11, %rd9, %rd10;
	st.global.u32 	[%rd11], %r57;
$L__BB1_6:
	ret;

}
	// .globl	_Z20reduce_block_resultsIiEviPKT_PS0_
.visible .entry _Z20reduce_block_resultsIiEviPKT_PS0_(
	.param .u32 _Z20reduce_block_resultsIiEviPKT_PS0__param_0,
	.param .u64 .ptr .align 1 _Z20reduce_block_resultsIiEviPKT_PS0__param_1,
	.param .u64 .ptr .align 1 _Z20reduce_block_resultsIiEviPKT_PS0__param_2
)
{
	.reg .pred 	%p<5>;
	.reg .b32 	%r<28>;
	.reg .b64 	%rd<7>;
	// demoted variable
	.shared .align 4 .b8 _ZZ20reduce_block_resultsIiEviPKT_PS0_E12temp_storage[24];
	ld.param.u32 	%r9, [_Z20reduce_block_resultsIiEviPKT_PS0__param_0];
	ld.param.u64 	%rd2, [_Z20reduce_block_resultsIiEviPKT_PS0__param_1];
	ld.param.u64 	%rd3, [_Z20reduce_block_resultsIiEviPKT_PS0__param_2];
	mov.u32 	%r1, %tid.x;
	setp.ge.s32 	%p1, %r1, %r9;
	mov.b32 	%r27, 0;
	@%p1 bra 	$L__BB2_3;
	mov.u32 	%r2, %ntid.x;
	cvta.to.global.u64 	%rd1, %rd2;
	mov.b32 	%r27, 0;
	mov.u32 	%r25, %r1;
$L__BB2_2:
	mul.wide.s32 	%rd4, %r25, 4;
	add.s64 	%rd5, %rd1, %rd4;
	ld.global.u32 	%r12, [%rd5];
	add.s32 	%r27, %r12, %r27;
	add.s32 	%r25, %r25, %r2;
	setp.lt.s32 	%p2, %r25, %r9;
	@%p2 bra 	$L__BB2_2;
$L__BB2_3:
	// begin inline asm
	mov.u32 %r13, %laneid;
	// end inline asm
	mov.b32 	%r14, -1;
	redux.sync.add.s32 %r8, %r27, %r14;
	setp.ne.s32 	%p3, %r13, 0;
	@%p3 bra 	$L__BB2_5;
	shr.u32 	%r15, %r1, 3;
	and.b32  	%r16, %r15, 124;
	mov.u32 	%r17, _ZZ20reduce_block_resultsIiEviPKT_PS0_E12temp_storage;
	add.s32 	%r18, %r17, %r16;
	st.shared.u32 	[%r18+4], %r8;
$L__BB2_5:
	bar.sync 	0;
	setp.ne.s32 	%p4, %r1, 0;
	@%p4 bra 	$L__BB2_7;
	ld.shared.u32 	%r19, [_ZZ20reduce_block_resultsIiEviPKT_PS0_E12temp_storage+8];
	add.s32 	%r20, %r19, %r8;
	ld.shared.u32 	%r21, [_ZZ20reduce_block_resultsIiEviPKT_PS0_E12temp_storage+12];
	add.s32 	%r22, %r20, %r21;
	ld.shared.u32 	%r23, [_ZZ20reduce_block_resultsIiEviPKT_PS0_E12temp_storage+16];
	add.s32 	%r24, %r22, %r23;
	cvta.to.global.u64 	%rd6, %rd3;
	st.global.u32 	[%rd6], %r24;
$L__BB2_7:
	ret;

}
	// .globl	_Z25reduce_single_kernel_atomIiEvPN4cuda3__46atomicIiLNS0_3std3__412thread_scopeE1EEEPKT_PS8_
.visible .entry _Z25reduce_single_kernel_atomIiEvPN4cuda3__46atomicIiLNS0_3std3__412thread_scopeE1EEEPKT_PS8_(
	.param .u64 .ptr .align 1 _Z25reduce_single_kernel_atomIiEvPN4cuda3__46atomicIiLNS0_3std3__412thread_scopeE1EEEPKT_PS8__param_0,
	.param .u64 .ptr .align 1 _Z25reduce_single_kernel_atomIiEvPN4cuda3__46atomicIiLNS0_3std3__412thread_scopeE1EEEPKT_PS8__param_1,
	.param .u64 .ptr .align 1 _Z25reduce_single_kernel_atomIiEvPN4cuda3__46atomicIiLNS0_3std3__412thread_scopeE1EEEPKT_PS8__param_2
)
{
	.reg .pred 	%p<14>;
	.reg .b16 	%rs<3>;
	.reg .b32 	%r<136>;
	.reg .b64 	%rd<28>;
	// demoted variable
	.shared .align 16 .b8 _ZZ25reduce_single_kernel_atomIiEvPN4cuda3__46atomicIiLNS0_3std3__412thread_scopeE1EEEPKT_PS8_E12temp_storage[6144];
	ld.param.u64 	%rd6, [_Z25reduce_single_kernel_atomIiEvPN4cuda3__46atomicIiLNS0_3std3__412thread_scopeE1EEEPKT_PS8__param_0];
	ld.param.u64 	%rd7, [_Z25reduce_single_kernel_atomIiEvPN4cuda3__46atomicIiLNS0_3std3__412thread_scopeE1EEEPKT_PS8__param_1];
	ld.param.u64 	%rd8, [_Z25reduce_single_kernel_atomIiEvPN4cuda3__46atomicIiLNS0_3std3__412thread_scopeE1EEEPKT_PS8__param_2];
	cvta.to.global.u64 	%rd1, %rd8;
	mov.u32 	%r1, %ctaid.x;
	mov.u32 	%r2, %tid.x;
	mul.lo.s32 	%r40, %r1, 1536;
	cvt.s64.s32 	%rd9, %r40;
	cvta.to.global.u64 	%rd10, %rd7;
	cvt.u64.u32 	%rd11, %r2;
	add.s64 	%rd12, %rd11, %rd9;
	shl.b64 	%rd13, %rd12, 2;
	add.s64 	%rd14, %rd10, %rd13;
	ld.global.u32 	%r41, [%rd14];
	ld.global.u32 	%r42, [%rd14+512];
	ld.global.u32 	%r43, [%rd14+1024];
	ld.global.u32 	%r44, [%rd14+1536];
	ld.global.u32 	%r45, [%rd14+2048];
	ld.global.u32 	%r46, [%rd14+2560];
	ld.global.u32 	%r47, [%rd14+3072];
	ld.global.u32 	%r48, [%rd14+3584];
	ld.global.u32 	%r49, [%rd14+4096];
	ld.global.u32 	%r50, [%rd14+4608];
	ld.global.u32 	%r51, [%rd14+5120];
	ld.global.u32 	%r52, [%rd14+5632];
	// begin inline asm
	mov.u32 %r39, %laneid;
	// end inline asm
	shl.b32 	%r53, %r2, 2;
	mov.u32 	%r54, _ZZ25reduce_single_kernel_atomIiEvPN4cuda3__46atomicIiLNS0_3std3__412thread_scopeE1EEEPKT_PS8_E12temp_storage;
	add.s32 	%r55, %r54, %r53;
	st.shared.u32 	[%r55], %r41;
	st.shared.u32 	[%r55+512], %r42;
	st.shared.u32 	[%r55+1024], %r43;
	st.shared.u32 	[%r55+1536], %r44;
	st.shared.u32 	[%r55+2048], %r45;
	st.shared.u32 	[%r55+2560], %r46;
	st.shared.u32 	[%r55+3072], %r47;
	st.shared.u32 	[%r55+3584], %r48;
	st.shared.u32 	[%r55+4096], %r49;
	st.shared.u32 	[%r55+4608], %r50;
	st.shared.u32 	[%r55+5120], %r51;
	st.shared.u32 	[%r55+5632], %r52;
	bar.sync 	0;
	mad.lo.s32 	%r56, %r2, 44, %r55;
	ld.shared.v4.u32 	{%r57, %r58, %r59, %r60}, [%r56];
	ld.shared.v4.u32 	{%r61, %r62, %r63, %r64}, [%r56+16];
	ld.shared.v4.u32 	{%r65, %r66, %r67, %r68}, [%r56+32];
	bar.sync 	0;
	add.s32 	%r69, %r58, %r57;
	add.s32 	%r70, %r59, %r69;
	add.s32 	%r71, %r60, %r70;
	add.s32 	%r72, %r61, %r71;
	add.s32 	%r73, %r62, %r72;
	add.s32 	%r74, %r63, %r73;
	add.s32 	%r75, %r64, %r74;
	add.s32 	%r76, %r65, %r75;
	add.s32 	%r77, %r66, %r76;
	add.s32 	%r78, %r67, %r77;
	add.s32 	%r79, %r68, %r78;
	mov.b32 	%r80, -1;
	redux.sync.add.s32 %r123, %r79, %r80;
	setp.ne.s32 	%p1, %r39, 0;
	shr.u32 	%r81, %r2, 3;
	and.b32  	%r82, %r81, 124;
	add.s32 	%r83, %r54, %r82;
	add.s32 	%r5, %r83, 4;
	@%p1 bra 	$L__BB3_2;
	st.shared.u32 	[%r5], %r123;
$L__BB3_2:
	bar.sync 	0;
	setp.ne.s32 	%p2, %r2, 0;
	@%p2 bra 	$L__BB3_4;
	ld.shared.v2.u32 	{%r84, %r85}, [_ZZ25reduce_single_kernel_atomIiEvPN4cuda3__46atomicIiLNS0_3std3__412thread_scopeE1EEEPKT_PS8_E12temp_storage+8];
	add.s32 	%r86, %r84, %r123;
	add.s32 	%r87, %r86, %r85;
	ld.shared.u32 	%r88, [_ZZ25reduce_single_kernel_atomIiEvPN4cuda3__46atomicIiLNS0_3std3__412thread_scopeE1EEEPKT_PS8_E12temp_storage+16];
	add.s32 	%r123, %r87, %r88;
$L__BB3_4:
	setp.ne.s32 	%p3, %r2, 0;
	bar.sync 	0;
	@%p3 bra 	$L__BB3_6;
	mul.wide.u32 	%rd16, %r1, 4;
	add.s64 	%rd17, %rd1, %rd16;
	st.global.u32 	[%rd17], %r123;
	mov.b32 	%r90, 1;
	// begin inline asm
	atom.add.release.gpu.s32 %r89,[%rd6],%r90;
	// end inline asm
	mov.u32 	%r91, %nctaid.x;
	add.s32 	%r92, %r91, -1;
	setp.eq.s32 	%p4, %r89, %r92;
	selp.u16 	%rs1, 1, 0, %p4;
	st.shared.u8 	[_ZZ25reduce_single_kernel_atomIiEvPN4cuda3__46atomicIiLNS0_3std3__412thread_scopeE1EEEPKT_PS8_E12temp_storage], %rs1;
$L__BB3_6:
	bar.sync 	0;
	ld.shared.u8 	%rs2, [_ZZ25reduce_single_kernel_atomIiEvPN4cuda3__46atomicIiLNS0_3std3__412thread_scopeE1EEEPKT_PS8_E12temp_storage];
	setp.eq.s16 	%p5, %rs2, 0;
	@%p5 bra 	$L__BB3_18;
	mov.u32 	%r8, %nctaid.x;
	setp.ge.u32 	%p6, %r2, %r8;
	mov.b32 	%r135, 0;
	@%p6 bra 	$L__BB3_14;
	mov.u32 	%r9, %ntid.x;
	add.s32 	%r125, %r2, %r9;
	max.u32 	%r96, %r8, %r125;
	setp.lt.u32 	%p7, %r125, %r8;
	selp.u32 	%r97, 1, 0, %p7;
	add.s32 	%r98, %r125, %r97;
	sub.s32 	%r99, %r96, %r98;
	div.u32 	%r100, %r99, %r9;
	add.s32 	%r101, %r100, %r97;
	add.s32 	%r11, %r101, 1;
	and.b32  	%r12, %r11, 3;
	setp.lt.u32 	%p8, %r101, 3;
	mov.b32 	%r135, 0;
	mov.u32 	%r131, %r2;
	@%p8 bra 	$L__BB3_11;
	shl.b32 	%r103, %r9, 1;
	add.s32 	%r127, %r2, %r103;
	shl.b32 	%r14, %r9, 2;
	mad.lo.s32 	%r126, %r9, 3, %r2;
	and.b32  	%r104, %r11, -4;
	neg.s32 	%r124, %r104;
	mov.b32 	%r135, 0;
	mov.u32 	%r131, %r2;
$L__BB3_10:
	mul.wide.u32 	%rd18, %r131, 4;
	add.s64 	%rd19, %rd1, %rd18;
	ld.global.u32 	%r105, [%rd19];
	add.s32 	%r106, %r105, %r135;
	add.s32 	%r107, %r131, %r9;
	mul.wide.u32 	%rd20, %r125, 4;
	add.s64 	%rd21, %rd1, %rd20;
	ld.global.u32 	%r108, [%rd21];
	add.s32 	%r109, %r108, %r106;
	add.s32 	%r110, %r107, %r9;
	mul.wide.u32 	%rd22, %r127, 4;
	add.s64 	%rd23, %rd1, %rd22;
	ld.global.u32 	%r111, [%rd23];
	add.s32 	%r112, %r111, %r109;
	add.s32 	%r113, %r110, %r9;
	mul.wide.u32 	%rd24, %r126, 4;
	add.s64 	%rd25, %rd1, %rd24;
	ld.global.u32 	%r114, [%rd25];
	add.s32 	%r135, %r114, %r112;
	add.s32 	%r131, %r113, %r9;
	add.s32 	%r127, %r127, %r14;
	add.s32 	%r126, %r126, %r14;
	add.s32 	%r125, %r125, %r14;
	add.s32 	%r124, %r124, 4;
	setp.ne.s32 	%p9, %r124, 0;
	@%p9 bra 	$L__BB3_10;
$L__BB3_11:
	setp.eq.s32 	%p10, %r12, 0;
	@%p10 bra 	$L__BB3_14;
	mul.wide.u32 	%rd26, %r131, 4;
	add.s64 	%rd27, %rd1, %rd26;
	mul.wide.u32 	%rd3, %r9, 4;
	neg.s32 	%r133, %r12;
$L__BB3_13:
	.pragma "nounroll";
	ld.global.u32 	%r115, [%rd27];
	add.s32 	%r135, %r115, %r135;
	add.s64 	%rd27, %rd27, %rd3;
	add.s32 	%r133, %r133, 1;
	setp.ne.s32 	%p11, %r133, 0;
	@%p11 bra 	$L__BB3_13;
$L__BB3_14:
	setp.ne.s32 	%p12, %r39, 0;
	mov.b32 	%r116, -1;
	redux.sync.add.s32 %r38, %r135, %r116;
	@%p12 bra 	$L__BB3_16;
	st.shared.u32 	[%r5], %r38;
$L__BB3_16:
	setp.ne.s32 	%p13, %r2, 0;
	bar.sync 	0;
	@%p13 bra 	$L__BB3_18;
	ld.shared.v2.u32 	{%r117, %r118}, [_ZZ25reduce_single_kernel_atomIiEvPN4cuda3__46atomicIiLNS0_3std3__412thread_scopeE1EEEPKT_PS8_E12temp_storage+8];
	add.s32 	%r119, %r117, %r38;
	add.s32 	%r120, %r119, %r118;
	ld.shared.u32 	%r121, [_ZZ25reduce_single_kernel_atomIiEvPN4cuda3__46atomicIiLNS0_3std3__412thread_scopeE1EEEPKT_PS8_E12temp_storage+16];
	add.s32 	%r122, %r120, %r121;
	st.global.u32 	[%rd1], %r122;
$L__BB3_18:
	ret;

}
	// .globl	_Z25reduce_single_kernel_atomIiEvPN4cuda3std3__46atomicIiEEPKT_PS6_
.visible .entry _Z25reduce_single_kernel_atomIiEvPN4cuda3std3__46atomicIiEEPKT_PS6_(
	.param .u64 .ptr .align 1 _Z25reduce_single_kernel_atomIiEvPN4cuda3std3__46atomicIiEEPKT_PS6__param_0,
	.param .u64 .ptr .align 1 _Z25reduce_single_kernel_atomIiEvPN4cuda3std3__46atomicIiEEPKT_PS6__param_1,
	.param .u64 .ptr .align 1 _Z25reduce_single_kernel_atomIiEvPN4cuda3std3__46atomicIiEEPKT_PS6__param_2
)
{
	.reg .pred 	%p<14>;
	.reg .b16 	%rs<3>;
	.reg .b32 	%r<136>;
	.reg .b64 	%rd<28>;
	// demoted variable
	.shared .align 16 .b8 _ZZ25reduce_single_kernel_atomIiEvPN4cuda3std3__46atomicIiEEPKT_PS6_E12temp_storage[6144];
	ld.param.u64 	%rd6, [_Z25reduce_single_kernel_atomIiEvPN4cuda3std3__46atomicIiEEPKT_PS6__param_0];
	ld.param.u64 	%rd7, [_Z25reduce_single_kernel_atomIiEvPN4cuda3std3__46atomicIiEEPKT_PS6__param_1];
	ld.param.u64 	%rd8, [_Z25reduce_single_kernel_atomIiEvPN4cuda3std3__46atomicIiEEPKT_PS6__param_2];
	cvta.to.global.u64 	%rd1, %rd8;
	mov.u32 	%r1, %ctaid.x;
	mov.u32 	%r2, %tid.x;
	mul.lo.s32 	%r40, %r1, 1536;
	cvt.s64.s32 	%rd9, %r40;
	cvta.to.global.u64 	%rd10, %rd7;
	cvt.u64.u32 	%rd11, %r2;
	add.s64 	%rd12, %rd11, %rd9;
	shl.b64 	%rd13, %rd12, 2;
	add.s64 	%rd14, %rd10, %rd13;
	ld.global.u32 	%r41, [%rd14];
	ld.global.u32 	%r42, [%rd14+512];
	ld.global.u32 	%r43, [%rd14+1024];
	ld.global.u32 	%r44, [%rd14+1536];
	ld.global.u32 	%r45, [%rd14+2048];
	ld.global.u32 	%r46, [%rd14+2560];
	ld.global.u32 	%r47, [%rd14+3072];
	ld.global.u32 	%r48, [%rd14+3584];
	ld.global.u32 	%r49, [%rd14+4096];
	ld.global.u32 	%r50, [%rd14+4608];
	ld.global.u32 	%r51, [%rd14+5120];
	ld.global.u32 	%r52, [%rd14+5632];
	// begin inline asm
	mov.u32 %r39, %laneid;
	// end inline asm
	shl.b32 	%r53, %r2, 2;
	mov.u32 	%r54, _ZZ25reduce_single_kernel_atomIiEvPN4cuda3std3__46atomicIiEEPKT_PS6_E12temp_storage;
	add.s32 	%r55, %r54, %r53;
	st.shared.u32 	[%r55], %r41;
	st.shared.u32 	[%r55+512], %r42;
	st.shared.u32 	[%r55+1024], %r43;
	st.shared.u32 	[%r55+1536], %r44;
	st.shared.u32 	[%r55+2048], %r45;
	st.shared.u32 	[%r55+2560], %r46;
	st.shared.u32 	[%r55+3072], %r47;
	st.shared.u32 	[%r55+3584], %r48;
	st.shared.u32 	[%r55+4096], %r49;
	st.shared.u32 	[%r55+4608], %r50;
	st.shared.u32 	[%r55+5120], %r51;
	st.shared.u32 	[%r55+5632], %r52;
	bar.sync 	0;
	mad.lo.s32 	%r56, %r2, 44, %r55;
	ld.shared.v4.u32 	{%r57, %r58, %r59, %r60}, [%r56];
	ld.shared.v4.u32 	{%r61, %r62, %r63, %r64}, [%r56+16];
	ld.shared.v4.u32 	{%r65, %r66, %r67, %r68}, [%r56+32];
	bar.sync 	0;
	add.s32 	%r69, %r58, %r57;
	add.s32 	%r70, %r59, %r69;
	add.s32 	%r71, %r60, %r70;
	add.s32 	%r72, %r61, %r71;
	add.s32 	%r73, %r62, %r72;
	add.s32 	%r74, %r63, %r73;
	add.s32 	%r75, %r64, %r74;
	add.s32 	%r76, %r65, %r75;
	add.s32 	%r77, %r66, %r76;
	add.s32 	%r78, %r67, %r77;
	add.s32 	%r79, %r68, %r78;
	mov.b32 	%r80, -1;
	redux.sync.add.s32 %r123, %r79, %r80;
	setp.ne.s32 	%p1, %r39, 0;
	shr.u32 	%r81, %r2, 3;
	and.b32  	%r82, %r81, 124;
	add.s32 	%r83, %r54, %r82;
	add.s32 	%r5, %r83, 4;
	@%p1 bra 	$L__BB4_2;
	st.shared.u32 	[%r5], %r123;
$L__BB4_2:
	bar.sync 	0;
	setp.ne.s32 	%p2, %r2, 0;
	@%p2 bra 	$L__BB4_4;
	ld.shared.v2.u32 	{%r84, %r85}, [_ZZ25reduce_single_kernel_atomIiEvPN4cuda3std3__46atomicIiEEPKT_PS6_E12temp_storage+8];
	add.s32 	%r86, %r84, %r123;
	add.s32 	%r87, %r86, %r85;
	ld.shared.u32 	%r88, [_ZZ25reduce_single_kernel_atomIiEvPN4cuda3std3__46atomicIiEEPKT_PS6_E12temp_storage+16];
	add.s32 	%r123, %r87, %r88;
$L__BB4_4:
	setp.ne.s32 	%p3, %r2, 0;
	bar.sync 	0;
	@%p3 bra 	$L__BB4_6;
	mul.wide.u32 	%rd16, %r1, 4;
	add.s64 	%rd17, %rd1, %rd16;
	st.global.u32 	[%rd17], %r123;
	mov.b32 	%r90, 1;
	// begin inline asm
	atom.add.release.sys.s32 %r89,[%rd6],%r90;
	// end inline asm
	mov.u32 	%r91, %nctaid.x;
	add.s32 	%r92, %r91, -1;
	setp.eq.s32 	%p4, %r89, %r92;
	selp.u16 	%rs1, 1, 0, %p4;
	st.shared.u8 	[_ZZ25reduce_single_kernel_atomIiEvPN4cuda3std3__46atomicIiEEPKT_PS6_E12temp_storage], %rs1;
$L__BB4_6:
	bar.sync 	0;
	ld.shared.u8 	%rs2, [_ZZ25reduce_single_kernel_atomIiEvPN4cuda3std3__46atomicIiEEPKT_PS6_E12temp_storage];
	setp.eq.s16 	%p5, %rs2, 0;
	@%p5 bra 	$L__BB4_18;
	mov.u32 	%r8, %nctaid.x;
	setp.ge.u32 	%p6, %r2, %r8;
	mov.b32 	%r135, 0;
	@%p6 bra 	$L__BB4_14;
	mov.u32 	%r9, %ntid.x;
	add.s32 	%r125, %r2, %r9;
	max.u32 	%r96, %r8, %r125;
	setp.lt.u32 	%p7, %r125, %r8;
	selp.u32 	%r97, 1, 0, %p7;
	add.s32 	%r98, %r125, %r97;
	sub.s32 	%r99, %r96, %r98;
	div.u32 	%r100, %r99, %r9;
	add.s32 	%r101, %r100, %r97;
	add.s32 	%r11, %r101, 1;
	and.b32  	%r12, %r11, 3;
	setp.lt.u32 	%p8, %r101, 3;
	mov.b32 	%r135, 0;
	mov.u32 	%r131, %r2;
	@%p8 bra 	$L__BB4_11;
	shl.b32 	%r103, %r9, 1;
	add.s32 	%r127, %r2, %r103;
	shl.b32 	%r14, %r9, 2;
	mad.lo.s32 	%r126, %r9, 3, %r2;
	and.b32  	%r104, %r11, -4;
	neg.s32 	%r124, %r104;
	mov.b32 	%r135, 0;
	mov.u32 	%r131, %r2;
$L__BB4_10:
	mul.wide.u32 	%rd18, %r131, 4;
	add.s64 	%rd19, %rd1, %rd18;
	ld.global.u32 	%r105, [%rd19];
	add.s32 	%r106, %r105, %r135;
	add.s32 	%r107, %r131, %r9;
	mul.wide.u32 	%rd20, %r125, 4;
	add.s64 	%rd21, %rd1, %rd20;
	ld.global.u32 	%r108, [%rd21];
	add.s32 	%r109, %r108, %r106;
	add.s32 	%r110, %r107, %r9;
	mul.wide.u32 	%rd22, %r127, 4;
	add.s64 	%rd23, %rd1, %rd22;
	ld.global.u32 	%r111, [%rd23];
	add.s32 	%r112, %r111, %r109;
	add.s32 	%r113, %r110, %r9;
	mul.wide.u32 	%rd24, %r126, 4;
	add.s64 	%rd25, %rd1, %rd24;
	ld.global.u32 	%r114, [%rd25];
	add.s32 	%r135, %r114, %r112;
	add.s32 	%r131, %r113, %r9;
	add.s32 	%r127, %r127, %r14;
	add.s32 	%r126, %r126, %r14;
	add.s32 	%r125, %r125, %r14;
	add.s32 	%r124, %r124, 4;
	setp.ne.s32 	%p9, %r124, 0;
	@%p9 bra 	$L__BB4_10;
$L__BB4_11:
	setp.eq.s32 	%p10, %r12, 0;
	@%p10 bra 	$L__BB4_14;
	mul.wide.u32 	%rd26, %r131, 4;
	add.s64 	%rd27, %rd1, %rd26;
	mul.wide.u32 	%rd3, %r9, 4;
	neg.s32 	%r133, %r12;
$L__BB4_13:
	.pragma "nounroll";
	ld.global.u32 	%r115, [%rd27];
	add.s32 	%r135, %r115, %r135;
	add.s64 	%rd27, %rd27, %rd3;
	add.s32 	%r133, %r133, 1;
	setp.ne.s32 	%p11, %r133, 0;
	@%p11 bra 	$L__BB4_13;
$L__BB4_14:
	setp.ne.s32 	%p12, %r39, 0;
	mov.b32 	%r116, -1;
	redux.sync.add.s32 %r38, %r135, %r116;
	@%p12 bra 	$L__BB4_16;
	st.shared.u32 	[%r5], %r38;
$L__BB4_16:
	setp.ne.s32 	%p13, %r2, 0;
	bar.sync 	0;
	@%p13 bra 	$L__BB4_18;
	ld.shared.v2.u32 	{%r117, %r118}, [_ZZ25reduce_single_kernel_atomIiEvPN4cuda3std3__46atomicIiEEPKT_PS6_E12temp_storage+8];
	add.s32 	%r119, %r117, %r38;
	add.s32 	%r120, %r119, %r118;
	ld.shared.u32 	%r121, [_ZZ25reduce_single_kernel_atomIiEvPN4cuda3std3__46atomicIiEEPKT_PS6_E12temp_storage+16];
	add.s32 	%r122, %r120, %r121;
	st.global.u32 	[%rd1], %r122;
$L__BB4_18:
	ret;

}
	// .globl	_Z20reduce_single_kernelIiEvPiPKT_PS1_
.visible .entry _Z20reduce_single_kernelIiEvPiPKT_PS1_(
	.param .u64 .ptr .align 1 _Z20reduce_single_kernelIiEvPiPKT_PS1__param_0,
	.param .u64 .ptr .align 1 _Z20reduce_single_kernelIiEvPiPKT_PS1__param_1,
	.param .u64 .ptr .align 1 _Z20reduce_single_kernelIiEvPiPKT_PS1__param_2
)
{
	.reg .pred 	%p<14>;
	.reg .b16 	%rs<3>;
	.reg .b32 	%r<135>;
	.reg .b64 	%rd<28>;
	// demoted variable
	.shared .align 16 .b8 _ZZ20reduce_single_kernelIiEvPiPKT_PS1_E12temp_storage[6144];
	ld.param.u64 	%rd6, [_Z20reduce_single_kernelIiEvPiPKT_PS1__param_0];
	ld.param.u64 	%rd7, [_Z20reduce_single_kernelIiEvPiPKT_PS1__param_1];
	ld.param.u64 	%rd8, [_Z20reduce_single_kernelIiEvPiPKT_PS1__param_2];
	cvta.to.global.u64 	%rd1, %rd8;
	mov.u32 	%r1, %ctaid.x;
	mov.u32 	%r2, %tid.x;
	mul.lo.s32 	%r40, %r1, 1536;
	cvt.s64.s32 	%rd9, %r40;
	cvta.to.global.u64 	%rd10, %rd7;
	cvt.u64.u32 	%rd11, %r2;
	add.s64 	%rd12, %rd11, %rd9;
	shl.b64 	%rd13, %rd12, 2;
	add.s64 	%rd14, %rd10, %rd13;
	ld.global.u32 	%r41, [%rd14];
	ld.global.u32 	%r42, [%rd14+512];
	ld.global.u32 	%r43, [%rd14+1024];
	ld.global.u32 	%r44, [%rd14+1536];
	ld.global.u32 	%r45, [%rd14+2048];
	ld.global.u32 	%r46, [%rd14+2560];
	ld.global.u32 	%r47, [%rd14+3072];
	ld.global.u32 	%r48, [%rd14+3584];
	ld.global.u32 	%r49, [%rd14+4096];
	ld.global.u32 	%r50, [%rd14+4608];
	ld.global.u32 	%r51, [%rd14+5120];
	ld.global.u32 	%r52, [%rd14+5632];
	// begin inline asm
	mov.u32 %r39, %laneid;
	// end inline asm
	shl.b32 	%r53, %r2, 2;
	mov.u32 	%r54, _ZZ20reduce_single_kernelIiEvPiPKT_PS1_E12temp_storage;
	add.s32 	%r55, %r54, %r53;
	st.shared.u32 	[%r55], %r41;
	st.shared.u32 	[%r55+512], %r42;
	st.shared.u32 	[%r55+1024], %r43;
	st.shared.u32 	[%r55+1536], %r44;
	st.shared.u32 	[%r55+2048], %r45;
	st.shared.u32 	[%r55+2560], %r46;
	st.shared.u32 	[%r55+3072], %r47;
	st.shared.u32 	[%r55+3584], %r48;
	st.shared.u32 	[%r55+4096], %r49;
	st.shared.u32 	[%r55+4608], %r50;
	st.shared.u32 	[%r55+5120], %r51;
	st.shared.u32 	[%r55+5632], %r52;
	bar.sync 	0;
	mad.lo.s32 	%r56, %r2, 44, %r55;
	ld.shared.v4.u32 	{%r57, %r58, %r59, %r60}, [%r56];
	ld.shared.v4.u32 	{%r61, %r62, %r63, %r64}, [%r56+16];
	ld.shared.v4.u32 	{%r65, %r66, %r67, %r68}, [%r56+32];
	bar.sync 	0;
	add.s32 	%r69, %r58, %r57;
	add.s32 	%r70, %r59, %r69;
	add.s32 	%r71, %r60, %r70;
	add.s32 	%r72, %r61, %r71;
	add.s32 	%r73, %r62, %r72;
	add.s32 	%r74, %r63, %r73;
	add.s32 	%r75, %r64, %r74;
	add.s32 	%r76, %r65, %r75;
	add.s32 	%r77, %r66, %r76;
	add.s32 	%r78, %r67, %r77;
	add.s32 	%r79, %r68, %r78;
	mov.b32 	%r80, -1;
	redux.sync.add.s32 %r122, %r79, %r80;
	setp.ne.s32 	%p1, %r39, 0;
	shr.u32 	%r81, %r2, 3;
	and.b32  	%r82, %r81, 124;
	add.s32 	%r83, %r54, %r82;
	add.s32 	%r5, %r83, 4;
	@%p1 bra 	$L__BB5_2;
	st.shared.u32 	[%r5], %r122;
$L__BB5_2:
	bar.sync 	0;
	setp.ne.s32 	%p2, %r2, 0;
	@%p2 bra 	$L__BB5_4;
	ld.shared.v2.u32 	{%r84, %r85}, [_ZZ20reduce_single_kernelIiEvPiPKT_PS1_E12temp_storage+8];
	add.s32 	%r86, %r84, %r122;
	add.s32 	%r87, %r86, %r85;
	ld.shared.u32 	%r88, [_ZZ20reduce_single_kernelIiEvPiPKT_PS1_E12temp_storage+16];
	add.s32 	%r122, %r87, %r88;
$L__BB5_4:
	setp.ne.s32 	%p3, %r2, 0;
	bar.sync 	0;
	@%p3 bra 	$L__BB5_6;
	mul.wide.u32 	%rd15, %r1, 4;
	add.s64 	%rd16, %rd1, %rd15;
	st.global.u32 	[%rd16], %r122;
	membar.gl;
	cvta.to.global.u64 	%rd17, %rd6;
	atom.global.add.u32 	%r89, [%rd17], 1;
	mov.u32 	%r90, %nctaid.x;
	add.s32 	%r91, %r90, -1;
	setp.eq.s32 	%p4, %r89, %r91;
	selp.u16 	%rs1, 1, 0, %p4;
	st.shared.u8 	[_ZZ20reduce_single_kernelIiEvPiPKT_PS1_E12temp_storage], %rs1;
$L__BB5_6:
	bar.sync 	0;
	ld.shared.u8 	%rs2, [_ZZ20reduce_single_kernelIiEvPiPKT_PS1_E12temp_storage];
	setp.eq.s16 	%p5, %rs2, 0;
	@%p5 bra 	$L__BB5_18;
	mov.u32 	%r8, %nctaid.x;
	setp.ge.u32 	%p6, %r2, %r8;
	mov.b32 	%r134, 0;
	@%p6 bra 	$L__BB5_14;
	mov.u32 	%r9, %ntid.x;
	add.s32 	%r124, %r2, %r9;
	max.u32 	%r95, %r8, %r124;
	setp.lt.u32 	%p7, %r124, %r8;
	selp.u32 	%r96, 1, 0, %p7;
	add.s32 	%r97, %r124, %r96;
	sub.s32 	%r98, %r95, %r97;
	div.u32 	%r99, %r98, %r9;
	add.s32 	%r100, %r99, %r96;
	add.s32 	%r11, %r100, 1;
	and.b32  	%r12, %r11, 3;
	setp.lt.u32 	%p8, %r100, 3;
	mov.b32 	%r134, 0;
	mov.u32 	%r130, %r2;
	@%p8 bra 	$L__BB5_11;
	shl.b32 	%r102, %r9, 1;
	add.s32 	%r126, %r2, %r102;
	shl.b32 	%r14, %r9, 2;
	mad.lo.s32 	%r125, %r9, 3, %r2;
	and.b32  	%r103, %r11, -4;
	neg.s32 	%r123, %r103;
	mov.b32 	%r134, 0;
	mov.u32 	%r130, %r2;
$L__BB5_10:
	mul.wide.u32 	%rd18, %r130, 4;
	add.s64 	%rd19, %rd1, %rd18;
	ld.global.u32 	%r104, [%rd19];
	add.s32 	%r105, %r104, %r134;
	add.s32 	%r106, %r130, %r9;
	mul.wide.u32 	%rd20, %r124, 4;
	add.s64 	%rd21, %rd1, %rd20;
	ld.global.u32 	%r107, [%rd21];
	add.s32 	%r108, %r107, %r105;
	add.s32 	%r109, %r106, %r9;
	mul.wide.u32 	%rd22, %r126, 4;
	add.s64 	%rd23, %rd1, %rd22;
	ld.global.u32 	%r110, [%rd23];
	add.s32 	%r111, %r110, %r108;
	add.s32 	%r112, %r109, %r9;
	mul.wide.u32 	%rd24, %r125, 4;
	add.s64 	%rd25, %rd1, %rd24;
	ld.global.u32 	%r113, [%rd25];
	add.s32 	%r134, %r113, %r111;
	add.s32 	%r130, %r112, %r9;
	add.s32 	%r126, %r126, %r14;
	add.s32 	%r125, %r125, %r14;
	add.s32 	%r124, %r124, %r14;
	add.s32 	%r123, %r123, 4;
	setp.ne.s32 	%p9, %r123, 0;
	@%p9 bra 	$L__BB5_10;
$L__BB5_11:
	setp.eq.s32 	%p10, %r12, 0;
	@%p10 bra 	$L__BB5_14;
	mul.wide.u32 	%rd26, %r130, 4;
	add.s64 	%rd27, %rd1, %rd26;
	mul.wide.u32 	%rd3, %r9, 4;
	neg.s32 	%r132, %r12;
$L__BB5_13:
	.pragma "nounroll";
	ld.global.u32 	%r114, [%rd27];
	add.s32 	%r134, %r114, %r134;
	add.s64 	%rd27, %rd27, %rd3;
	add.s32 	%r132, %r132, 1;
	setp.ne.s32 	%p11, %r132, 0;
	@%p11 bra 	$L__BB5_13;
$L__BB5_14:
	setp.ne.s32 	%p12, %r39, 0;
	mov.b32 	%r115, -1;
	redux.sync.add.s32 %r38, %r134, %r115;
	@%p12 bra 	$L__BB5_16;
	st.shared.u32 	[%r5], %r38;
$L__BB5_16:
	setp.ne.s32 	%p13, %r2, 0;
	bar.sync 	0;
	@%p13 bra 	$L__BB5_18;
	ld.shared.v2.u32 	{%r116, %r117}, [_ZZ20reduce_single_kernelIiEvPiPKT_PS1_E12temp_storage+8];
	add.s32 	%r118, %r116, %r38;
	add.s32 	%r119, %r118, %r117;
	ld.shared.u32 	%r120, [_ZZ20reduce_single_kernelIiEvPiPKT_PS1_E12temp_storage+16];
	add.s32 	%r121, %r119, %r120;
	st.global.u32 	[%rd1], %r121;
$L__BB5_18:
	ret;

}
	// .globl	_ZN3cub18CUB_300001_SM_10006detail11EmptyKernelIvEEvv
.visible .entry _ZN3cub18CUB_300001_SM_10006detail11EmptyKernelIvEEvv()
{


	ret;

}


// ===== COMPILED SASS (sm_100) =====

	.target	sm_100

	.elftype	@"ET_EXEC"


//--------------------- .note.nv.tkinfo           --------------------------
	.section	.note.nv.tkinfo,"",@"SHT_NOTE"
	.sectionflags	@"SHF_NOTE_NV_TKINFO"
	.tkinfo
        /*0018*/ 	.word	0x00000002
        /*0030*/ 	.string	""
        /*0030*/ 	.string	"ptxas"
        /*0030*/ 	.string	"Cuda compilation tools, release 13.0, V13.0.88"
        /*0030*/ 	.string	"Build cuda_13.0.r13.0/compiler.36424714_0"
        /*0030*/ 	.string	"-arch sm_100 -m 64 "



//--------------------- .note.nv.cuinfo           --------------------------
	.section	.note.nv.cuinfo,"",@"SHT_NOTE"
	.sectionflags	@"SHF_NOTE_NV_CUINFO"
        /*0018*/ 	.short	0x0002
        /*001a*/ 	.short	0x0064
        /*001c*/ 	.short	0x0082
	.zero		2


//--------------------- .nv.info                  --------------------------
	.section	.nv.info,"",@"SHT_CUDA_INFO"
	.align	4


	//----- nvinfo : EIATTR_REGCOUNT
	.align		4
        /*0000*/ 	.byte	0x04, 0x2f
        /*0002*/ 	.short	(.L_41 - .L_40)
	.align		4
.L_40:
        /*0004*/ 	.word	index@(_Z4fillIiEviT_PS0_)
        /*0008*/ 	.word	0x0000000a


	//----- nvinfo : EIATTR_FRAME_SIZE
	.align		4
.L_41:
        /*000c*/ 	.byte	0x04, 0x11
        /*000e*/ 	.short	(.L_43 - .L_42)
	.align		4
.L_42:
        /*0010*/ 	.word	index@(_Z4fillIiEviT_PS0_)
        /*0014*/ 	.word	0x00000000


	//----- nvinfo : EIATTR_REGCOUNT
	.align		4
.L_43:
        /*0018*/ 	.byte	0x04, 0x2f
        /*001a*/ 	.short	(.L_45 - .L_44)
	.align		4
.L_44:
        /*001c*/ 	.word	index@(_Z6reduceIiEvPKT_PS0_)
        /*0020*/ 	.word	0x0000001a


	//----- nvinfo : EIATTR_FRAME_SIZE
	.align		4
.L_45:
        /*0024*/ 	.byte	0x04, 0x11
        /*0026*/ 	.short	(.L_47 - .L_46)
	.align		4
.L_46:
        /*0028*/ 	.word	index@(_Z6reduceIiEvPKT_PS0_)
        /*002c*/ 	.word	0x00000000


	//----- nvinfo : EIATTR_REGCOUNT
	.align		4
.L_47:
        /*0030*/ 	.byte	0x04, 0x2f
        /*0032*/ 	.short	(.L_49 - .L_48)
	.align		4
.L_48:
        /*0034*/ 	.word	index@(_Z20reduce_block_resultsIiEviPKT_PS0_)
        /*0038*/ 	.word	0x0000000d


	//----- nvinfo : EIATTR_FRAME_SIZE
	.align		4
.L_49:
        /*003c*/ 	.byte	0x04, 0x11
        /*003e*/ 	.short	(.L_51 - .L_50)
	.align		4
.L_50:
        /*0040*/ 	.word	index@(_Z20reduce_block_resultsIiEviPKT_PS0_)
        /*0044*/ 	.word	0x00000000


	//----- nvinfo : EIATTR_REGCOUNT
	.align		4
.L_51:
        /*0048*/ 	.byte	0x04, 0x2f
        /*004a*/ 	.short	(.L_53 - .L_52)
	.align		4
.L_52:
        /*004c*/ 	.word	index@(_Z25reduce_single_kernel_atomIiEvPN4cuda3__46atomicIiLNS0_3std3__412thread_scopeE1EEEPKT_PS8_)
        /*0050*/ 	.word	0x00000020


	//----- nvinfo : EIATTR_FRAME_SIZE
	.align		4
.L_53:
        /*0054*/ 	.byte	0x04, 0x11
        /*0056*/ 	.short	(.L_55 - .L_54)
	.align		4
.L_54:
        /*0058*/ 	.word	index@(_Z25reduce_single_kernel_atomIiEvPN4cuda3__46atomicIiLNS0_3std3__412thread_scopeE1EEEPKT_PS8_)
        /*005c*/ 	.word	0x00000000


	//----- nvinfo : EIATTR_REGCOUNT
	.align		4
.L_55:
        /*0060*/ 	.byte	0x04, 0x2f
        /*0062*/ 	.short	(.L_57 - .L_56)
	.align		4
.L_56:
        /*0064*/ 	.word	index@(_Z25reduce_single_kernel_atomIiEvPN4cuda3std3__46atomicIiEEPKT_PS6_)
        /*0068*/ 	.word	0x00000020


	//----- nvinfo : EIATTR_FRAME_SIZE
	.align		4
.L_57:
        /*006c*/ 	.byte	0x04, 0x11
        /*006e*/ 	.short	(.L_59 - .L_58)
	.align		4
.L_58:
        /*0070*/ 	.word	index@(_Z25reduce_single_kernel_atomIiEvPN4cuda3std3__46atomicIiEEPKT_PS6_)
        /*0074*/ 	.word	0x00000000


	//----- nvinfo : EIATTR_REGCOUNT
	.align		4
.L_59:
        /*0078*/ 	.byte	0x04, 0x2f
        /*007a*/ 	.short	(.L_61 - .L_60)
	.align		4
.L_60:
        /*007c*/ 	.word	index@(_Z20reduce_single_kernelIiEvPiPKT_PS1_)
        /*0080*/ 	.word	0x00000020


	//----- nvinfo : EIATTR_FRAME_SIZE
	.align		4
.L_61:
        /*0084*/ 	.byte	0x04, 0x11
        /*0086*/ 	.short	(.L_63 - .L_62)
	.align		4
.L_62:
        /*0088*/ 	.word	index@(_Z20reduce_single_kernelIiEvPiPKT_PS1_)
        /*008c*/ 	.word	0x00000000


	//----- nvinfo : EIATTR_REGCOUNT
	.align		4
.L_63:
        /*0090*/ 	.byte	0x04, 0x2f
        /*0092*/ 	.short	(.L_65 - .L_64)
	.align		4
.L_64:
        /*0094*/ 	.word	index@(_ZN3cub18CUB_300001_SM_10006detail11EmptyKernelIvEEvv)
        /*0098*/ 	.word	0x00000004


	//----- nvinfo : EIATTR_FRAME_SIZE
	.align		4
.L_65:
        /*009c*/ 	.byte	0x04, 0x11
        /*009e*/ 	.short	(.L_67 - .L_66)
	.align		4
.L_66:
        /*00a0*/ 	.word	index@(_ZN3cub18CUB_300001_SM_10006detail11EmptyKernelIvEEvv)
        /*00a4*/ 	.word	0x00000000


	//----- nvinfo : EIATTR_MIN_STACK_SIZE
	.align		4
.L_67:
        /*00a8*/ 	.byte	0x04, 0x12
        /*00aa*/ 	.short	(.L_69 - .L_68)
	.align		4
.L_68:
        /*00ac*/ 	.word	index@(_ZN3cub18CUB_300001_SM_10006detail11EmptyKernelIvEEvv)
        /*00b0*/ 	.word	0x00000000


	//----- nvinfo : EIATTR_MIN_STACK_SIZE
	.align		4
.L_69:
        /*00b4*/ 	.byte	0x04, 0x12
        /*00b6*/ 	.short	(.L_71 - .L_70)
	.align		4
.L_70:
        /*00b8*/ 	.word	index@(_Z20reduce_single_kernelIiEvPiPKT_PS1_)
        /*00bc*/ 	.word	0x00000000


	//----- nvinfo : EIATTR_MIN_STACK_SIZE
	.align		4
.L_71:
        /*00c0*/ 	.byte	0x04, 0x12
        /*00c2*/ 	.short	(.L_73 - .L_72)
	.align		4
.L_72:
        /*00c4*/ 	.word	index@(_Z25reduce_single_kernel_atomIiEvPN4cuda3std3__46atomicIiEEPKT_PS6_)
        /*00c8*/ 	.word	0x00000000


	//----- nvinfo : EIATTR_MIN_STACK_SIZE
	.align		4
.L_73:
        /*00cc*/ 	.byte	0x04, 0x12
        /*00ce*/ 	.short	(.L_75 - .L_74)
	.align		4
.L_74:
        /*00d0*/ 	.word	index@(_Z25reduce_single_kernel_atomIiEvPN4cuda3__46atomicIiLNS0_3std3__412thread_scopeE1EEEPKT_PS8_)
        /*00d4*/ 	.word	0x00000000


	//----- nvinfo : EIATTR_MIN_STACK_SIZE
	.align		4
.L_75:
        /*00d8*/ 	.byte	0x04, 0x12
        /*00da*/ 	.short	(.L_77 - .L_76)
	.align		4
.L_76:
        /*00dc*/ 	.word	index@(_Z20reduce_block_resultsIiEviPKT_PS0_)
        /*00e0*/ 	.word	0x00000000


	//----- nvinfo : EIATTR_MIN_STACK_SIZE
	.align		4
.L_77:
        /*00e4*/ 	.byte	0x04, 0x12
        /*00e6*/ 	.short	(.L_79 - .L_78)
	.align		4
.L_78:
        /*00e8*/ 	.word	index@(_Z6reduceIiEvPKT_PS0_)
        /*00ec*/ 	.word	0x00000000


	//----- nvinfo : EIATTR_MIN_STACK_SIZE
	.align		4
.L_79:
        /*00f0*/ 	.byte	0x04, 0x12
        /*00f2*/ 	.short	(.L_81 - .L_80)
	.align		4
.L_80:
        /*00f4*/ 	.word	index@(_Z4fillIiEviT_PS0_)
        /*00f8*/ 	.word	0x00000000
.L_81:


//--------------------- .nv.compat                --------------------------
	.section	.nv.compat,"",@"SHT_CUDA_COMPAT_INFO"
	.align	4
        /*0000*/ 	.byte	0x02, 0x09, 0x00, 0x00, 0x02, 0x02, 0x01, 0x00, 0x02, 0x05, 0x05, 0x00, 0x03, 0x07, 0x01, 0x01
        /*0010*/ 	.byte	0x02, 0x03, 0x00, 0x00, 0x02, 0x06, 0x01, 0x00, 0x04, 0x0b, 0x08, 0x00, 0x09, 0x00, 0x00, 0x00
        /*0020*/ 	.byte	0x00, 0x00, 0x00, 0x00


//--------------------- .nv.info._ZN3cub18CUB_300001_SM_10006detail11EmptyKernelIvEEvv --------------------------
	.section	.nv.info._ZN3cub18CUB_300001_SM_10006detail11EmptyKernelIvEEvv,"",@"SHT_CUDA_INFO"
	.sectionflags	@""
	.align	4


	//----- nvinfo : EIATTR_CUDA_API_VERSION
	.align		4
        /*0000*/ 	.byte	0x04, 0x37
        /*0002*/ 	.short	(.L_83 - .L_82)
.L_82:
        /*0004*/ 	.word	0x00000082


	//----- nvinfo : EIATTR_SPARSE_MMA_MASK
	.align		4
.L_83:
        /*0008*/ 	.byte	0x03, 0x50
        /*000a*/ 	.short	0x0000


	//----- nvinfo : EIATTR_MAXREG_COUNT
	.align		4
        /*000c*/ 	.byte	0x03, 0x1b
        /*000e*/ 	.short	0x00ff


	//----- nvinfo : EIATTR_MERCURY_ISA_VERSION
	.align		4
        /*0010*/ 	.byte	0x03, 0x5f
        /*0012*/ 	.short	0x0101


	//----- nvinfo : EIATTR_VRC_CTA_INIT_COUNT
	.align		4
        /*0014*/ 	.byte	0x02, 0x4a
	.zero		1
	.zero		1


	//----- nvinfo : EIATTR_EXIT_INSTR_OFFSETS
	.align		4
        /*0018*/ 	.byte	0x04, 0x1c
        /*001a*/ 	.short	(.L_85 - .L_84)


	//   ....[0]....
.L_84:
        /*001c*/ 	.word	0x00000010


	//----- nvinfo : EIATTR_SW_WAR
	.align		4
.L_85:
        /*0020*/ 	.byte	0x04, 0x36
        /*0022*/ 	.short	(.L_87 - .L_86)
.L_86:
        /*0024*/ 	.word	0x00000008
.L_87:


//--------------------- .nv.info._Z20reduce_single_kernelIiEvPiPKT_PS1_ --------------------------
	.section	.nv.info._Z20reduce_single_kernelIiEvPiPKT_PS1_,"",@"SHT_CUDA_INFO"
	.sectionflags	@""
	.align	4


	//----- nvinfo : EIATTR_CUDA_API_VERSION
	.align		4
        /*0000*/ 	.byte	0x04, 0x37
        /*0002*/ 	.short	(.L_89 - .L_88)
.L_88:
        /*0004*/ 	.word	0x00000082


	//----- nvinfo : EIATTR_KPARAM_INFO
	.align		4
.L_89:
        /*0008*/ 	.byte	0x04, 0x17
        /*000a*/ 	.short	(.L_91 - .L_90)
.L_90:
        /*000c*/ 	.word	0x00000000
        /*0010*/ 	.short	0x0002
        /*0012*/ 	.short	0x0010
        /*0014*/ 	.byte	0x00, 0xf5, 0x21, 0x00


	//----- nvinfo : EIATTR_KPARAM_INFO
	.align		4
.L_91:
        /*0018*/ 	.byte	0x04, 0x17
        /*001a*/ 	.short	(.L_93 - .L_92)
.L_92:
        /*001c*/ 	.word	0x00000000
        /*0020*/ 	.short	0x0001
        /*0022*/ 	.short	0x0008
        /*0024*/ 	.byte	0x00, 0xf5, 0x21, 0x00


	//----- nvinfo : EIATTR_KPARAM_INFO
	.align		4
.L_93:
        /*0028*/ 	.byte	0x04, 0x17
        /*002a*/ 	.short	(.L_95 - .L_94)
.L_94:
        /*002c*/ 	.word	0x00000000
        /*0030*/ 	.short	0x0000
        /*0032*/ 	.short	0x0000
        /*0034*/ 	.byte	0x00, 0xf5, 0x21, 0x00


	//----- nvinfo : EIATTR_SPARSE_MMA_MASK
	.align		4
.L_95:
        /*0038*/ 	.byte	0x03, 0x50
        /*003a*/ 	.short	0x0000


	//----- nvinfo : EIATTR_MAXREG_COUNT
	.align		4
        /*003c*/ 	.byte	0x03, 0x1b
        /*003e*/ 	.short	0x00ff


	//----- nvinfo : EIATTR_NUM_BARRIERS
	.align		4
        /*0040*/ 	.byte	0x02, 0x4c
        /*0042*/ 	.byte	0x01
	.zero		1


	//----- nvinfo : EIATTR_MERCURY_ISA_VERSION
	.align		4
        /*0044*/ 	.byte	0x03, 0x5f
        /*0046*/ 	.short	0x0101


	//----- nvinfo : EIATTR_COOP_GROUP_MASK_REGIDS
	.align		4
        /*0048*/ 	.byte	0x04, 0x29
        /*004a*/ 	.short	(.L_97 - .L_96)


	//   ....[0]....
.L_96:
        /*004c*/ 	.word	0xffffffff


	//   ....[1]....
        /*0050*/ 	.word	0xffffffff


	//----- nvinfo : EIATTR_COOP_GROUP_INSTR_OFFSETS
	.align		4
.L_97:
        /*0054*/ 	.byte	0x04, 0x28
        /*0056*/ 	.short	(.L_99 - .L_98)


	//   ....[0]....
.L_98:
        /*0058*/ 	.word	0x00000380


	//   ....[1]....
        /*005c*/ 	.word	0x00001140


	//----- nvinfo : EIATTR_VRC_CTA_INIT_COUNT
	.align		4
.L_99:
        /*0060*/ 	.byte	0x02, 0x4a
	.zero		1
	.zero		1


	//----- nvinfo : EIATTR_EXIT_INSTR_OFFSETS
	.align		4
        /*0064*/ 	.byte	0x04, 0x1c
        /*0066*/ 	.short	(.L_101 - .L_100)


	//   ....[0]....
.L_100:
        /*0068*/ 	.word	0x00000550


	//   ....[1]....
        /*006c*/ 	.word	0x00001180


	//   ....[2]....
        /*0070*/ 	.word	0x000011f0


	//----- nvinfo : EIATTR_CRS_STACK_SIZE
	.align		4
.L_101:
        /*0074*/ 	.byte	0x04, 0x1e
        /*0076*/ 	.short	(.L_103 - .L_102)
.L_102:
        /*0078*/ 	.word	0x00000000


	//----- nvinfo : EIATTR_CBANK_PARAM_SIZE
	.align		4
.L_103:
        /*007c*/ 	.byte	0x03, 0x19
        /*007e*/ 	.short	0x0018


	//----- nvinfo : EIATTR_PARAM_CBANK
	.align		4
        /*0080*/ 	.byte	0x04, 0x0a
        /*0082*/ 	.short	(.L_105 - .L_104)
	.align		4
.L_104:
        /*0084*/ 	.word	index@(.nv.constant0._Z20reduce_single_kernelIiEvPiPKT_PS1_)
        /*0088*/ 	.short	0x0380
        /*008a*/ 	.short	0x0018


	//----- nvinfo : EIATTR_SW_WAR
	.align		4
.L_105:
        /*008c*/ 	.byte	0x04, 0x36
        /*008e*/ 	.short	(.L_107 - .L_106)
.L_106:
        /*0090*/ 	.word	0x00000008
.L_107:


//--------------------- .nv.info._Z25reduce_single_kernel_atomIiEvPN4cuda3std3__46atomicIiEEPKT_PS6_ --------------------------
	.section	.nv.info._Z25reduce_single_kernel_atomIiEvPN4cuda3std3__46atomicIiEEPKT_PS6_,"",@"SHT_CUDA_INFO"
	.sectionflags	@""
	.align	4


	//----- nvinfo : EIATTR_CUDA_API_VERSION
	.align		4
        /*0000*/ 	.byte	0x04, 0x37
        /*0002*/ 	.short	(.L_109 - .L_108)
.L_108:
        /*0004*/ 	.word	0x00000082


	//----- nvinfo : EIATTR_KPARAM_INFO
	.align		4
.L_109:
        /*0008*/ 	.byte	0x04, 0x17
        /*000a*/ 	.short	(.L_111 - .L_110)
.L_110:
        /*000c*/ 	.word	0x00000000
        /*0010*/ 	.short	0x0002
        /*0012*/ 	.short	0x0010
        /*0014*/ 	.byte	0x00, 0xf5, 0x21, 0x00


	//----- nvinfo : EIATTR_KPARAM_INFO
	.align		4
.L_111:
        /*0018*/ 	.byte	0x04, 0x17
        /*001a*/ 	.short	(.L_113 - .L_112)
.L_112:
        /*001c*/ 	.word	0x00000000
        /*0020*/ 	.short	0x0001
        /*0022*/ 	.short	0x0008
        /*0024*/ 	.byte	0x00, 0xf5, 0x21, 0x00


	//----- nvinfo : EIATTR_KPARAM_INFO
	.align		4
.L_113:
        /*0028*/ 	.byte	0x04, 0x17
        /*002a*/ 	.short	(.L_115 - .L_114)
.L_114:
        /*002c*/ 	.word	0x00000000
        /*0030*/ 	.short	0x0000
        /*0032*/ 	.short	0x0000
        /*0034*/ 	.byte	0x00, 0xf5, 0x21, 0x00


	//----- nvinfo : EIATTR_SPARSE_MMA_MASK
	.align		4
.L_115:
        /*0038*/ 	.byte	0x03, 0x50
        /*003a*/ 	.short	0x0000


	//----- nvinfo : EIATTR_MAXREG_COUNT
	.align		4
        /*003c*/ 	.byte	0x03, 0x1b
        /*003e*/ 	.short	0x00ff


	//----- nvinfo : EIATTR_NUM_BARRIERS
	.align		4
        /*0040*/ 	.byte	0x02, 0x4c
        /*0042*/ 	.byte	0x01
	.zero		1


	//----- nvinfo : EIATTR_MERCURY_ISA_VERSION
	.align		4
        /*0044*/ 	.byte	0x03, 0x5f
        /*0046*/ 	.short	0x0101


	//----- nvinfo : EIATTR_COOP_GROUP_MASK_REGIDS
	.align		4
        /*0048*/ 	.byte	0x04, 0x29
        /*004a*/ 	.short	(.L_117 - .L_116)


	//   ....[0]....
.L_116:
        /*004c*/ 	.word	0xffffffff


	//   ....[1]....
        /*0050*/ 	.word	0xffffffff


	//----- nvinfo : EIATTR_COOP_GROUP_INSTR_OFFSETS
	.align		4
.L_117:
        /*0054*/ 	.byte	0x04, 0x28
        /*0056*/ 	.short	(.L_119 - .L_118)


	//   ....[0]....
.L_118:
        /*0058*/ 	.word	0x00000380


	//   ....[1]....
        /*005c*/ 	.word	0x00001130


	//----- nvinfo : EIATTR_VRC_CTA_INIT_COUNT
	.align		4
.L_119:
        /*0060*/ 	.byte	0x02, 0x4a
	.zero		1
	.zero		1


	//----- nvinfo : EIATTR_EXIT_INSTR_OFFSETS
	.align		4
        /*0064*/ 	.byte	0x04, 0x1c
        /*0066*/ 	.short	(.L_121 - .L_120)


	//   ....[0]....
.L_120:
        /*0068*/ 	.word	0x00000540


	//   ....[1]....
        /*006c*/ 	.word	0x00001170


	//   ....[2]....
        /*0070*/ 	.word	0x000011e0


	//----- nvinfo : EIATTR_CRS_STACK_SIZE
	.align		4
.L_121:
        /*0074*/ 	.byte	0x04, 0x1e
        /*0076*/ 	.short	(.L_123 - .L_122)
.L_122:
        /*0078*/ 	.word	0x00000000


	//----- nvinfo : EIATTR_CBANK_PARAM_SIZE
	.align		4
.L_123:
        /*007c*/ 	.byte	0x03, 0x19
        /*007e*/ 	.short	0x0018


	//----- nvinfo : EIATTR_PARAM_CBANK
	.align		4
        /*0080*/ 	.byte	0x04, 0x0a
        /*0082*/ 	.short	(.L_125 - .L_124)
	.align		4
.L_124:
        /*0084*/ 	.word	index@(.nv.constant0._Z25reduce_single_kernel_atomIiEvPN4cuda3std3__46atomicIiEEPKT_PS6_)
        /*0088*/ 	.short	0x0380
        /*008a*/ 	.short	0x0018


	//----- nvinfo : EIATTR_SW_WAR
	.align		4
.L_125:
        /*008c*/ 	.byte	0x04, 0x36
        /*008e*/ 	.short	(.L_127 - .L_126)
.L_126:
        /*0090*/ 	.word	0x00000008
.L_127:


//--------------------- .nv.info._Z25reduce_single_kernel_atomIiEvPN4cuda3__46atomicIiLNS0_3std3__412thread_scopeE1EEEPKT_PS8_ --------------------------
	.section	.nv.info._Z25reduce_single_kernel_atomIiEvPN4cuda3__46atomicIiLNS0_3std3__412thread_scopeE1EEEPKT_PS8_,"",@"SHT_CUDA_INFO"
	.sectionflags	@""
	.align	4


	//----- nvinfo : EIATTR_CUDA_API_VERSION
	.align		4
        /*0000*/ 	.byte	0x04, 0x37
        /*0002*/ 	.short	(.L_129 - .L_128)
.L_128:
        /*0004*/ 	.word	0x00000082


	//----- nvinfo : EIATTR_KPARAM_INFO
	.align		4
.L_129:
        /*0008*/ 	.byte	0x04, 0x17
        /*000a*/ 	.short	(.L_131 - .L_130)
.L_130:
        /*000c*/ 	.word	0x00000000
        /*0010*/ 	.short	0x0002
        /*0012*/ 	.short	0x0010
        /*0014*/ 	.byte	0x00, 0xf5, 0x21, 0x00


	//----- nvinfo : EIATTR_KPARAM_INFO
	.align		4
.L_131:
        /*0018*/ 	.byte	0x04, 0x17
        /*001a*/ 	.short	(.L_133 - .L_132)
.L_132:
        /*001c*/ 	.word	0x00000000
        /*0020*/ 	.short	0x0001
        /*0022*/ 	.short	0x0008
        /*0024*/ 	.byte	0x00, 0xf5, 0x21, 0x00


	//----- nvinfo : EIATTR_KPARAM_INFO
	.align		4
.L_133:
        /*0028*/ 	.byte	0x04, 0x17
        /*002a*/ 	.short	(.L_135 - .L_134)
.L_134:
        /*002c*/ 	.word	0x00000000
        /*0030*/ 	.short	0x0000
        /*0032*/ 	.short	0x0000
        /*0034*/ 	.byte	0x00, 0xf5, 0x21, 0x00


	//----- nvinfo : EIATTR_SPARSE_MMA_MASK
	.align		4
.L_135:
        /*0038*/ 	.byte	0x03, 0x50
        /*003a*/ 	.short	0x0000


	//----- nvinfo : EIATTR_MAXREG_COUNT
	.align		4
        /*003c*/ 	.byte	0x03, 0x1b
        /*003e*/ 	.short	0x00ff


	//----- nvinfo : EIATTR_NUM_BARRIERS
	.align		4
        /*0040*/ 	.byte	0x02, 0x4c
        /*0042*/ 	.byte	0x01
	.zero		1


	//----- nvinfo : EIATTR_MERCURY_ISA_VERSION
	.align		4
        /*0044*/ 	.byte	0x03, 0x5f
        /*0046*/ 	.short	0x0101


	//----- nvinfo : EIATTR_COOP_GROUP_MASK_REGIDS
	.align		4
        /*0048*/ 	.byte	0x04, 0x29
        /*004a*/ 	.short	(.L_137 - .L_136)


	//   ....[0]....
.L_136:
        /*004c*/ 	.word	0xffffffff


	//   ....[1]....
        /*0050*/ 	.word	0xffffffff


	//----- nvinfo : EIATTR_COOP_GROUP_INSTR_OFFSETS
	.align		4
.L_137:
        /*0054*/ 	.byte	0x04, 0x28
        /*0056*/ 	.short	(.L_139 - .L_138)


	//   ....[0]....
.L_138:
        /*0058*/ 	.word	0x00000380


	//   ....[1]....
        /*005c*/ 	.word	0x00001130


	//----- nvinfo : EIATTR_VRC_CTA_INIT_COUNT
	.align		4
.L_139:
        /*0060*/ 	.byte	0x02, 0x4a
	.zero		1
	.zero		1


	//----- nvinfo : EIATTR_EXIT_INSTR_OFFSETS
	.align		4
        /*0064*/ 	.byte	0x04, 0x1c
        /*0066*/ 	.short	(.L_141 - .L_140)


	//   ....[0]....
.L_140:
        /*0068*/ 	.word	0x00000540


	//   ....[1]....
        /*006c*/ 	.word	0x00001170


	//   ....[2]....
        /*0070*/ 	.word	0x000011e0


	//----- nvinfo : EIATTR_CRS_STACK_SIZE
	.align		4
.L_141:
        /*0074*/ 	.byte	0x04, 0x1e
        /*0076*/ 	.short	(.L_143 - .L_142)
.L_142:
        /*0078*/ 	.word	0x00000000


	//----- nvinfo : EIATTR_CBANK_PARAM_SIZE
	.align		4
.L_143:
        /*007c*/ 	.byte	0x03, 0x19
        /*007e*/ 	.short	0x0018


	//----- nvinfo : EIATTR_PARAM_CBANK
	.align		4
        /*0080*/ 	.byte	0x04, 0x0a
        /*0082*/ 	.short	(.L_145 - .L_144)
	.align		4
.L_144:
        /*0084*/ 	.word	index@(.nv.constant0._Z25reduce_single_kernel_atomIiEvPN4cuda3__46atomicIiLNS0_3std3__412thread_scopeE1EEEPKT_PS8_)
        /*0088*/ 	.short	0x0380
        /*008a*/ 	.short	0x0018


	//----- nvinfo : EIATTR_SW_WAR
	.align		4
.L_145:
        /*008c*/ 	.byte	0x04, 0x36
        /*008e*/ 	.short	(.L_147 - .L_146)
.L_146:
        /*0090*/ 	.word	0x00000008
.L_147:


//--------------------- .nv.info._Z20reduce_block_resultsIiEviPKT_PS0_ --------------------------
	.section	.nv.info._Z20reduce_block_resultsIiEviPKT_PS0_,"",@"SHT_CUDA_INFO"
	.sectionflags	@""
	.align	4


	//----- nvinfo : EIATTR_CUDA_API_VERSION
	.align		4
        /*0000*/ 	.byte	0x04, 0x37
        /*0002*/ 	.short	(.L_149 - .L_148)
.L_148:
        /*0004*/ 	.word	0x00000082


	//----- nvinfo : EIATTR_KPARAM_INFO
	.align		4
.L_149:
        /*0008*/ 	.byte	0x04, 0x17
        /*000a*/ 	.short	(.L_151 - .L_150)
.L_150:
        /*000c*/ 	.word	0x00000000
        /*0010*/ 	.short	0x0002
        /*0012*/ 	.short	0x0010
        /*0014*/ 	.byte	0x00, 0xf5, 0x21, 0x00


	//----- nvinfo : EIATTR_KPARAM_INFO
	.align		4
.L_151:
        /*0018*/ 	.byte	0x04, 0x17
        /*001a*/ 	.short	(.L_153 - .L_152)
.L_152:
        /*001c*/ 	.word	0x00000000
        /*0020*/ 	.short	0x0001
        /*0022*/ 	.short	0x0008
        /*0024*/ 	.byte	0x00, 0xf5, 0x21, 0x00


	//----- nvinfo : EIATTR_KPARAM_INFO
	.align		4
.L_153:
        /*0028*/ 	.byte	0x04, 0x17
        /*002a*/ 	.short	(.L_155 - .L_154)
.L_154:
        /*002c*/ 	.word	0x00000000
        /*0030*/ 	.short	0x0000
        /*0032*/ 	.short	0x0000
        /*0034*/ 	.byte	0x00, 0xf0, 0x11, 0x00


	//----- nvinfo : EIATTR_SPARSE_MMA_MASK
	.align		4
.L_155:
        /*0038*/ 	.byte	0x03, 0x50
        /*003a*/ 	.short	0x0000


	//----- nvinfo : EIATTR_MAXREG_COUNT
	.align		4
        /*003c*/ 	.byte	0x03, 0x1b
        /*003e*/ 	.short	0x00ff


	//----- nvinfo : EIATTR_NUM_BARRIERS
	.align		4
        /*0040*/ 	.byte	0x02, 0x4c
        /*0042*/ 	.byte	0x01
	.zero		1


	//----- nvinfo : EIATTR_MERCURY_ISA_VERSION
	.align		4
        /*0044*/ 	.byte	0x03, 0x5f
        /*0046*/ 	.short	0x0101


	//----- nvinfo : EIATTR_COOP_GROUP_MASK_REGIDS
	.align		4
        /*0048*/ 	.byte	0x04, 0x29
        /*004a*/ 	.short	(.L_157 - .L_156)


	//   ....[0]....
.L_156:
        /*004c*/ 	.word	0xffffffff


	//----- nvinfo : EIATTR_COOP_GROUP_INSTR_OFFSETS
	.align		4
.L_157:
        /*0050*/ 	.byte	0x04, 0x28
        /*0052*/ 	.short	(.L_159 - .L_158)


	//   ....[0]....
.L_158:
        /*0054*/ 	.word	0x00000160


	//----- nvinfo : EIATTR_VRC_CTA_INIT_COUNT
	.align		4
.L_159:
        /*0058*/ 	.byte	0x02, 0x4a
	.zero		1
	.zero		1


	//----- nvinfo : EIATTR_EXIT_INSTR_OFFSETS
	.align		4
        /*005c*/ 	.byte	0x04, 0x1c
        /*005e*/ 	.short	(.L_161 - .L_160)


	//   ....[0]....
.L_160:
        /*0060*/ 	.word	0x00000200


	//   ....[1]....
        /*0064*/ 	.word	0x000002a0


	//----- nvinfo : EIATTR_CRS_STACK_SIZE
	.align		4
.L_161:
        /*0068*/ 	.byte	0x04, 0x1e
        /*006a*/ 	.short	(.L_163 - .L_162)
.L_162:
        /*006c*/ 	.word	0x00000000


	//----- nvinfo : EIATTR_CBANK_PARAM_SIZE
	.align		4
.L_163:
        /*0070*/ 	.byte	0x03, 0x19
        /*0072*/ 	.short	0x0018


	//----- nvinfo : EIATTR_PARAM_CBANK
	.align		4
        /*0074*/ 	.byte	0x04, 0x0a
        /*0076*/ 	.short	(.L_165 - .L_164)
	.align		4
.L_164:
        /*0078*/ 	.word	index@(.nv.constant0._Z20reduce_block_resultsIiEviPKT_PS0_)
        /*007c*/ 	.short	0x0380
        /*007e*/ 	.short	0x0018


	//----- nvinfo : EIATTR_SW_WAR
	.align		4
.L_165:
        /*0080*/ 	.byte	0x04, 0x36
        /*0082*/ 	.short	(.L_167 - .L_166)
.L_166:
        /*0084*/ 	.word	0x00000008
.L_167:


//--------------------- .nv.info._Z6reduceIiEvPKT_PS0_ --------------------------
	.section	.nv.info._Z6reduceIiEvPKT_PS0_,"",@"SHT_CUDA_INFO"
	.sectionflags	@""
	.align	4


	//----- nvinfo : EIATTR_CUDA_API_VERSION
	.align		4
        /*0000*/ 	.byte	0x04, 0x37
        /*0002*/ 	.short	(.L_169 - .L_168)
.L_168:
        /*0004*/ 	.word	0x00000082


	//----- nvinfo : EIATTR_KPARAM_INFO
	.align		4
.L_169:
        /*0008*/ 	.byte	0x04, 0x17
        /*000a*/ 	.short	(.L_171 - .L_170)
.L_170:
        /*000c*/ 	.word	0x00000000
        /*0010*/ 	.short	0x0001
        /*0012*/ 	.short	0x0008
        /*0014*/ 	.byte	0x00, 0xf5, 0x21, 0x00


	//----- nvinfo : EIATTR_KPARAM_INFO
	.align		4
.L_171:
        /*0018*/ 	.byte	0x04, 0x17
        /*001a*/ 	.short	(.L_173 - .L_172)
.L_172:
        /*001c*/ 	.word	0x00000000
        /*0020*/ 	.short	0x0000
        /*0022*/ 	.short	0x0000
        /*0024*/ 	.byte	0x00, 0xf5, 0x21, 0x00


	//----- nvinfo : EIATTR_SPARSE_MMA_MASK
	.align		4
.L_173:
        /*0028*/ 	.byte	0x03, 0x50
        /*002a*/ 	.short	0x0000


	//----- nvinfo : EIATTR_MAXREG_COUNT
	.align		4
        /*002c*/ 	.byte	0x03, 0x1b
        /*002e*/ 	.short	0x00ff


	//----- nvinfo : EIATTR_NUM_BARRIERS
	.align		4
        /*0030*/ 	.byte	0x02, 0x4c
        /*0032*/ 	.byte	0x01
	.zero		1


	//----- nvinfo : EIATTR_MERCURY_ISA_VERSION
	.align		4
        /*0034*/ 	.byte	0x03, 0x5f
        /*0036*/ 	.short	0x0101


	//----- nvinfo : EIATTR_COOP_GROUP_MASK_REGIDS
	.align		4
        /*0038*/ 	.byte	0x04, 0x29
        /*003a*/ 	.short	(.L_175 - .L_174)


	//   ....[0]....
.L_174:
        /*003c*/ 	.word	0xffffffff


	//----- nvinfo : EIATTR_COOP_GROUP_INSTR_OFFSETS
	.align		4
.L_175:
        /*0040*/ 	.byte	0x04, 0x28
        /*0042*/ 	.short	(.L_177 - .L_176)


	//   ....[0]....
.L_176:
        /*0044*/ 	.word	0x00000370


	//----- nvinfo : EIATTR_VRC_CTA_INIT_COUNT
	.align		4
.L_177:
        /*0048*/ 	.byte	0x02, 0x4a
	.zero		1
	.zero		1


	//----- nvinfo : EIATTR_EXIT_INSTR_OFFSETS
	.align		4
        /*004c*/ 	.byte	0x04, 0x1c
        /*004e*/ 	.short	(.L_179 - .L_178)


	//   ....[0]....
.L_178:
        /*0050*/ 	.word	0x000003e0


	//   ....[1]....
        /*0054*/ 	.word	0x00000440


	//----- nvinfo : EIATTR_CBANK_PARAM_SIZE
	.align		4
.L_179:
        /*0058*/ 	.byte	0x03, 0x19
        /*005a*/ 	.short	0x0010


	//----- nvinfo : EIATTR_PARAM_CBANK
	.align		4
        /*005c*/ 	.byte	0x04, 0x0a
        /*005e*/ 	.short	(.L_181 - .L_180)
	.align		4
.L_180:
        /*0060*/ 	.word	index@(.nv.constant0._Z6reduceIiEvPKT_PS0_)
        /*0064*/ 	.short	0x0380
        /*0066*/ 	.short	0x0010


	//----- nvinfo : EIATTR_SW_WAR
	.align		4
.L_181:
        /*0068*/ 	.byte	0x04, 0x36
        /*006a*/ 	.short	(.L_183 - .L_182)
.L_182:
        /*006c*/ 	.word	0x00000008
.L_183:


//--------------------- .nv.info._Z4fillIiEviT_PS0_ --------------------------
	.section	.nv.info._Z4fillIiEviT_PS0_,"",@"SHT_CUDA_INFO"
	.sectionflags	@""
	.align	4


	//----- nvinfo : EIATTR_CUDA_API_VERSION
	.align		4
        /*0000*/ 	.byte	0x04, 0x37
        /*0002*/ 	.short	(.L_185 - .L_184)
.L_184:
        /*0004*/ 	.word	0x00000082


	//----- nvinfo : EIATTR_KPARAM_INFO
	.align		4
.L_185:
        /*0008*/ 	.byte	0x04, 0x17
        /*000a*/ 	.short	(.L_187 - .L_186)
.L_186:
        /*000c*/ 	.word	0x00000000
        /*0010*/ 	.short	0x0002
        /*0012*/ 	.short	0x0008
        /*0014*/ 	.byte	0x00, 0xf5, 0x21, 0x00


	//----- nvinfo : EIATTR_KPARAM_INFO
	.align		4
.L_187:
        /*0018*/ 	.byte	0x04, 0x17
        /*001a*/ 	.short	(.L_189 - .L_188)
.L_188:
        /*001c*/ 	.word	0x00000000
        /*0020*/ 	.short	0x0001
        /*0022*/ 	.short	0x0004
        /*0024*/ 	.byte	0x00, 0xf0, 0x11, 0x00


	//----- nvinfo : EIATTR_KPARAM_INFO
	.align		4
.L_189:
        /*0028*/ 	.byte	0x04, 0x17
        /*002a*/ 	.short	(.L_191 - .L_190)
.L_190:
        /*002c*/ 	.word	0x00000000
        /*0030*/ 	.short	0x0000
        /*0032*/ 	.short	0x0000
        /*0034*/ 	.byte	0x00, 0xf0, 0x11, 0x00


	//----- nvinfo : EIATTR_SPARSE_MMA_MASK
	.align		4
.L_191:
        /*0038*/ 	.byte	0x03, 0x50
        /*003a*/ 	.short	0x0000


	//----- nvinfo : EIATTR_MAXREG_COUNT
	.align		4
        /*003c*/ 	.byte	0x03, 0x1b
        /*003e*/ 	.short	0x00ff


	//----- nvinfo : EIATTR_MERCURY_ISA_VERSION
	.align		4
        /*0040*/ 	.byte	0x03, 0x5f
        /*0042*/ 	.short	0x0101


	//----- nvinfo : EIATTR_VRC_CTA_INIT_COUNT
	.align		4
        /*0044*/ 	.byte	0x02, 0x4a
	.zero		1
	.zero		1


	//----- nvinfo : EIATTR_EXIT_INSTR_OFFSETS
	.align		4
        /*0048*/ 	.byte	0x04, 0x1c
        /*004a*/ 	.short	(.L_193 - .L_192)


	//   ....[0]....
.L_192:
        /*004c*/ 	.word	0x00000070


	//   ....[1]....
        /*0050*/ 	.word	0x000000d0


	//----- nvinfo : EIATTR_CBANK_PARAM_SIZE
	.align		4
.L_193:
        /*0054*/ 	.byte	0x03, 0x19
        /*0056*/ 	.short	0x0010


	//----- nvinfo : EIATTR_PARAM_CBANK
	.align		4
        /*0058*/ 	.byte	0x04, 0x0a
        /*005a*/ 	.short	(.L_195 - .L_194)
	.align		4
.L_194:
        /*005c*/ 	.word	index@(.nv.constant0._Z4fillIiEviT_PS0_)
        /*0060*/ 	.short	0x0380
        /*0062*/ 	.short	0x0010


	//----- nvinfo : EIATTR_SW_WAR
	.align		4
.L_195:
        /*0064*/ 	.byte	0x04, 0x36
        /*0066*/ 	.short	(.L_197 - .L_196)
.L_196:
        /*0068*/ 	.word	0x00000008
.L_197:


//--------------------- .nv.callgraph             --------------------------
	.section	.nv.callgraph,"",@"SHT_CUDA_CALLGRAPH"
	.align	4
	.sectionentsize	8
	.align		4
        /*0000*/ 	.word	0x00000000
	.align		4
        /*0004*/ 	.word	0xffffffff
	.align		4
        /*0008*/ 	.word	0x00000000
	.align		4
        /*000c*/ 	.word	0xfffffffe
	.align		4
        /*0010*/ 	.word	0x00000000
	.align		4
        /*0014*/ 	.word	0xfffffffd
	.align		4
        /*0018*/ 	.word	0x00000000
	.align		4
        /*001c*/ 	.word	0xfffffffc


//--------------------- .nv.constant4             --------------------------
	.section	.nv.constant4,"a",@progbits
	.align	8
	.align		8
.nv.constant4:
        /*0000*/ 	.dword	_ZN34_INTERNAL_3d46cfab_4_k_cu_31833df44cuda3std3__45__cpo5beginE
	.align		8
        /*0008*/ 	.dword	_ZN34_INTERNAL_3d46cfab_4_k_cu_31833df44cuda3std3__45__cpo3endE
	.align		8
        /*0010*/ 	.dword	_ZN34_INTERNAL_3d46cfab_4_k_cu_31833df44cuda3std3__45__cpo6cbeginE
	.align		8
        /*0018*/ 	.dword	_ZN34_INTERNAL_3d46cfab_4_k_cu_31833df44cuda3std3__45__cpo4cendE
	.align		8
        /*0020*/ 	.dword	_ZN34_INTERNAL_3d46cfab_4_k_cu_31833df44cuda3std3__45__cpo6rbeginE
	.align		8
        /*0028*/ 	.dword	_ZN34_INTERNAL_3d46cfab_4_k_cu_31833df44cuda3std3__45__cpo4rendE
	.align		8
        /*0030*/ 	.dword	_ZN34_INTERNAL_3d46cfab_4_k_cu_31833df44cuda3std3__45__cpo7crbeginE
	.align		8
        /*0038*/ 	.dword	_ZN34_INTERNAL_3d46cfab_4_k_cu_31833df44cuda3std3__45__cpo5crendE
	.align		8
        /*0040*/ 	.dword	_ZN34_INTERNAL_3d46cfab_4_k_cu_31833df44cuda3std3__436_GLOBAL__N__3d46cfab_4_k_cu_31833df46ignoreE
	.align		8
        /*0048*/ 	.dword	_ZN34_INTERNAL_3d46cfab_4_k_cu_31833df44cuda3std3__419piecewise_constructE
	.align		8
        /*0050*/ 	.dword	_ZN34_INTERNAL_3d46cfab_4_k_cu_31833df44cuda3std3__48in_placeE
	.align		8
        /*0058*/ 	.dword	_ZN34_INTERNAL_3d46cfab_4_k_cu_31833df44cuda3std3__420unreachable_sentinelE
	.align		8
        /*0060*/ 	.dword	_ZN34_INTERNAL_3d46cfab_4_k_cu_31833df44cuda3std3__47nulloptE
	.align		8
        /*0068*/ 	.dword	_ZN34_INTERNAL_3d46cfab_4_k_cu_31833df44cuda3std3__48unexpectE
	.align		8
        /*0070*/ 	.dword	_ZN34_INTERNAL_3d46cfab_4_k_cu_31833df44cuda3std6ranges3__45__cpo4swapE
	.align		8
        /*0078*/ 	.dword	_ZN34_INTERNAL_3d46cfab_4_k_cu_31833df44cuda3std6ranges3__45__cpo9iter_moveE
	.align		8
        /*0080*/ 	.dword	_ZN34_INTERNAL_3d46cfab_4_k_cu_31833df44cuda3std6ranges3__45__cpo5beginE
	.align		8
        /*0088*/ 	.dword	_ZN34_INTERNAL_3d46cfab_4_k_cu_31833df44cuda3std6ranges3__45__cpo3endE
	.align		8
        /*0090*/ 	.dword	_ZN34_INTERNAL_3d46cfab_4_k_cu_31833df44cuda3std6ranges3__45__cpo6cbeginE
	.align		8
        /*0098*/ 	.dword	_ZN34_INTERNAL_3d46cfab_4_k_cu_31833df44cuda3std6ranges3__45__cpo4cendE
	.align		8
        /*00a0*/ 	.dword	_ZN34_INTERNAL_3d46cfab_4_k_cu_31833df44cuda3std6ranges3__45__cpo7advanceE
	.align		8
        /*00a8*/ 	.dword	_ZN34_INTERNAL_3d46cfab_4_k_cu_31833df44cuda3std6ranges3__45__cpo9iter_swapE
	.align		8
        /*00b0*/ 	.dword	_ZN34_INTERNAL_3d46cfab_4_k_cu_31833df44cuda3std6ranges3__45__cpo4nextE
	.align		8
        /*00b8*/ 	.dword	_ZN34_INTERNAL_3d46cfab_4_k_cu_31833df44cuda3std6ranges3__45__cpo4prevE
	.align		8
        /*00c0*/ 	.dword	_ZN34_INTERNAL_3d46cfab_4_k_cu_31833df44cuda3std6ranges3__45__cpo4dataE
	.align		8
        /*00c8*/ 	.dword	_ZN34_INTERNAL_3d46cfab_4_k_cu_31833df44cuda3std6ranges3__45__cpo5cdataE
	.align		8
        /*00d0*/ 	.dword	_ZN34_INTERNAL_3d46cfab_4_k_cu_31833df44cuda3std6ranges3__45__cpo4sizeE
	.align		8
        /*00d8*/ 	.dword	_ZN34_INTERNAL_3d46cfab_4_k_cu_31833df44cuda3std6ranges3__45__cpo5ssizeE
	.align		8
        /*00e0*/ 	.dword	_ZN34_INTERNAL_3d46cfab_4_k_cu_31833df44cuda3std6ranges3__45__cpo8distanceE
	.align		8
        /*00e8*/ 	.dword	_ZN34_INTERNAL_3d46cfab_4_k_cu_31833df46thrust24THRUST_300001_SM_1000_NS6system6detail10sequential3seqE
	.align		8
        /*00f0*/ 	.dword	_ZN34_INTERNAL_3d46cfab_4_k_cu_31833df46thrust24THRUST_300001_SM_1000_NS12placeholders2_1E
	.align		8
        /*00f8*/ 	.dword	_ZN34_INTERNAL_3d46cfab_4_k_cu_31833df46thrust24THRUST_300001_SM_1000_NS12placeholders2_2E
	.align		8
        /*0100*/ 	.dword	_ZN34_INTERNAL_3d46cfab_4_k_cu_31833df46thrust24THRUST_300001_SM_1000_NS12placeholders2_3E
	.align		8
        /*0108*/ 	.dword	_ZN34_INTERNAL_3d46cfab_4_k_cu_31833df46thrust24THRUST_300001_SM_1000_NS12placeholders2_4E
	.align		8
        /*0110*/ 	.dword	_ZN34_INTERNAL_3d46cfab_4_k_cu_31833df46thrust24THRUST_300001_SM_1000_NS12placeholders2_5E
	.align		8
        /*0118*/ 	.dword	_ZN34_INTERNAL_3d46cfab_4_k_cu_31833df46thrust24THRUST_300001_SM_1000_NS12placeholders2_6E
	.align		8
        /*0120*/ 	.dword	_ZN34_INTERNAL_3d46cfab_4_k_cu_31833df46thrust24THRUST_300001_SM_1000_NS12placeholders2_7E
	.align		8
        /*0128*/ 	.dword	_ZN34_INTERNAL_3d46cfab_4_k_cu_31833df46thrust24THRUST_300001_SM_1000_NS12placeholders2_8E
	.align		8
        /*0130*/ 	.dword	_ZN34_INTERNAL_3d46cfab_4_k_cu_31833df46thrust24THRUST_300001_SM_1000_NS12placeholders2_9E
	.align		8
        /*0138*/ 	.dword	_ZN34_INTERNAL_3d46cfab_4_k_cu_31833df46thrust24THRUST_300001_SM_1000_NS12placeholders3_10E


//--------------------- .text._ZN3cub18CUB_300001_SM_10006detail11EmptyKernelIvEEvv --------------------------
	.section	.text._ZN3cub18CUB_300001_SM_10006detail11EmptyKernelIvEEvv,"ax",@progbits
	.align	128
        .global         _ZN3cub18CUB_300001_SM_10006detail11EmptyKernelIvEEvv
        .type           _ZN3cub18CUB_300001_SM_10006detail11EmptyKernelIvEEvv,@function
        .size           _ZN3cub18CUB_300001_SM_10006detail11EmptyKernelIvEEvv,(.L_x_52 - _ZN3cub18CUB_300001_SM_10006detail11EmptyKernelIvEEvv)
        .other          _ZN3cub18CUB_300001_SM_10006detail11EmptyKernelIvEEvv,@"STO_CUDA_ENTRY STV_DEFAULT"
_ZN3cub18CUB_300001_SM_10006detail11EmptyKernelIvEEvv:
.text._ZN3cub18CUB_300001_SM_10006detail11EmptyKernelIvEEvv:
[----:B------:R-:W-:Y:S01]  /*0000*/  LDC R1, c[0x0][0x37c] ;  /* 0x0000df00ff017b82 */ /* 0x000fe20000000800 */
[----:B------:R-:W-:Y:S05]  /*0010*/  EXIT ;  /* 0x000000000000794d */ /* 0x000fea0003800000 */
.L_x_0:
[----:B------:R-:W-:-:S00]  /*0020*/  BRA `(.L_x_0) ;  /* 0xfffffffc00fc7947 */ /* 0x000fc0000383ffff */
[----:B------:R-:W-:-:S00]  /*0030*/  NOP ;  /* 0x0000000000007918 */ /* 0x000fc00000000000 */
        /* <DEDUP_REMOVED lines=12> */
.L_x_52:


//--------------------- .text._Z20reduce_single_kernelIiEvPiPKT_PS1_ --------------------------
	.section	.text._Z20reduce_single_kernelIiEvPiPKT_PS1_,"ax",@progbits
	.align	128
        .global         _Z20reduce_single_kernelIiEvPiPKT_PS1_
        .type           _Z20reduce_single_kernelIiEvPiPKT_PS1_,@function
        .size           _Z20reduce_single_kernelIiEvPiPKT_PS1_,(.L_x_53 - _Z20reduce_single_kernelIiEvPiPKT_PS1_)
        .other          _Z20reduce_single_kernelIiEvPiPKT_PS1_,@"STO_CUDA_ENTRY STV_DEFAULT"
_Z20reduce_single_kernelIiEvPiPKT_PS1_:
.text._Z20reduce_single_kernelIiEvPiPKT_PS1_:
[----:B------:R-:W-:Y:S01]  /*0000*/  LDC R1, c[0x0][0x37c] ;  /* 0x0000df00ff017b82 */ /* 0x000fe20000000800 */
[----:B------:R-:W0:Y:S01]  /*0010*/  S2R R2, SR_CTAID.X ;  /* 0x0000000000027919 */ /* 0x000e220000002500 */
[----:B------:R-:W1:Y:S01]  /*0020*/  LDCU.64 UR4, c[0x0][0x388] ;  /* 0x00007100ff0477ac */ /* 0x000e620008000a00 */
[----:B------:R-:W2:Y:S01]  /*0030*/  S2R R23, SR_TID.X ;  /* 0x0000000000177919 */ /* 0x000ea20000002100 */
[----:B------:R-:W3:Y:S01]  /*0040*/  LDCU.64 UR6, c[0x0][0x358] ;  /* 0x00006b00ff0677ac */ /* 0x000ee20008000a00 */
[----:B0-----:R-:W-:-:S05]  /*0050*/  IMAD R0, R2, 0x600, RZ ;  /* 0x0000060002007824 */ /* 0x001fca00078e02ff */
[----:B--2---:R-:W-:-:S04]  /*0060*/  IADD3 R3, P0, PT, R0, R23, RZ ;  /* 0x0000001700037210 */ /* 0x004fc80007f1e0ff */
[----:B------:R-:W-:Y:S02]  /*0070*/  LEA.HI.X.SX32 R0, R0, RZ, 0x1, P0 ;  /* 0x000000ff00007211 */ /* 0x000fe400000f0eff */
[----:B-1----:R-:W-:-:S04]  /*0080*/  LEA R4, P0, R3, UR4, 0x2 ;  /* 0x0000000403047c11 */ /* 0x002fc8000f8010ff */
[----:B------:R-:W-:-:S05]  /*0090*/  LEA.HI.X R5, R3, UR5, R0, 0x2, P0 ;  /* 0x0000000503057c11 */ /* 0x000fca00080f1400 */
[----:B---3--:R-:W2:Y:S04]  /*00a0*/  LDG.E R0, desc[UR6][R4.64] ;  /* 0x0000000604007981 */ /* 0x008ea8000c1e1900 */
[----:B------:R-:W3:Y:S04]  /*00b0*/  LDG.E R3, desc[UR6][R4.64+0x200] ;  /* 0x0002000604037981 */ /* 0x000ee8000c1e1900 */
[----:B------:R-:W4:Y:S04]  /*00c0*/  LDG.E R6, desc[UR6][R4.64+0x400] ;  /* 0x0004000604067981 */ /* 0x000f28000c1e1900 */
[----:B------:R-:W5:Y:S04]  /*00d0*/  LDG.E R7, desc[UR6][R4.64+0x600] ;  /* 0x0006000604077981 */ /* 0x000f68000c1e1900 */
[----:B------:R-:W5:Y:S04]  /*00e0*/  LDG.E R12, desc[UR6][R4.64+0x800] ;  /* 0x00080006040c7981 */ /* 0x000f68000c1e1900 */
[----:B------:R-:W5:Y:S04]  /*00f0*/  LDG.E R13, desc[UR6][R4.64+0xa00] ;  /* 0x000a0006040d7981 */ /* 0x000f68000c1e1900 */
[----:B------:R-:W5:Y:S04]  /*0100*/  LDG.E R16, desc[UR6][R4.64+0xc00] ;  /* 0x000c000604107981 */ /* 0x000f68000c1e1900 */
[----:B------:R-:W5:Y:S04]  /*0110*/  LDG.E R17, desc[UR6][R4.64+0xe00] ;  /* 0x000e000604117981 */ /* 0x000f68000c1e1900 */
[----:B------:R-:W5:Y:S04]  /*0120*/  LDG.E R18, desc[UR6][R4.64+0x1000] ;  /* 0x0010000604127981 */ /* 0x000f68000c1e1900 */
[----:B------:R-:W5:Y:S04]  /*0130*/  LDG.E R19, desc[UR6][R4.64+0x1200] ;  /* 0x0012000604137981 */ /* 0x000f68000c1e1900 */
[----:B------:R-:W5:Y:S04]  /*0140*/  LDG.E R20, desc[UR6][R4.64+0x1400] ;  /* 0x0014000604147981 */ /* 0x000f68000c1e1900 */
[----:B------:R-:W5:Y:S01]  /*0150*/  LDG.E R21, desc[UR6][R4.64+0x1600] ;  /* 0x0016000604157981 */ /* 0x000f62000c1e1900 */
[----:B------:R-:W0:Y:S01]  /*0160*/  S2UR UR5, SR_CgaCtaId ;  /* 0x00000000000579c3 */ /* 0x000e220000008800 */
[----:B------:R-:W-:Y:S01]  /*0170*/  UMOV UR4, 0x400 ;  /* 0x0000040000047882 */ /* 0x000fe20000000000 */
[----:B------:R-:W-:Y:S01]  /*0180*/  ISETP.NE.AND P2, PT, R23, RZ, PT ;  /* 0x000000ff1700720c */ /* 0x000fe20003f45270 */
[----:B------:R-:W-:Y:S01]  /*0190*/  BSSY.RECONVERGENT B0, `(.L_x_1) ;  /* 0x0000038000007945 */ /* 0x000fe20003800200 */
[----:B0-----:R-:W-:-:S06]  /*01a0*/  ULEA UR4, UR5, UR4, 0x18 ;  /* 0x0000000405047291 */ /* 0x001fcc000f8ec0ff */
[----:B------:R-:W-:-:S05]  /*01b0*/  LEA R22, R23, UR4, 0x2 ;  /* 0x0000000417167c11 */ /* 0x000fca000f8e10ff */
[----:B------:R-:W-:Y:S01]  /*01c0*/  IMAD R24, R23, 0x2c, R22 ;  /* 0x0000002c17187824 */ /* 0x000fe200078e0216 */
[----:B--2---:R0:W-:Y:S04]  /*01d0*/  STS [R22], R0 ;  /* 0x0000000016007388 */ /* 0x0041e80000000800 */
[----:B---3--:R-:W-:Y:S04]  /*01e0*/  STS [R22+0x200], R3 ;  /* 0x0002000316007388 */ /* 0x008fe80000000800 */
[----:B----4-:R-:W-:Y:S04]  /*01f0*/  STS [R22+0x400], R6 ;  /* 0x0004000616007388 */ /* 0x010fe80000000800 */
[----:B-----5:R-:W-:Y:S04]  /*0200*/  STS [R22+0x600], R7 ;  /* 0x0006000716007388 */ /* 0x020fe80000000800 */
[----:B------:R-:W-:Y:S04]  /*0210*/  STS [R22+0x800], R12 ;  /* 0x0008000c16007388 */ /* 0x000fe80000000800 */
[----:B------:R-:W-:Y:S04]  /*0220*/  STS [R22+0xa00], R13 ;  /* 0x000a000d16007388 */ /* 0x000fe80000000800 */
[----:B------:R-:W-:Y:S04]  /*0230*/  STS [R22+0xc00], R16 ;  /* 0x000c001016007388 */ /* 0x000fe80000000800 */
[----:B------:R-:W-:Y:S04]  /*0240*/  STS [R22+0xe00], R17 ;  /* 0x000e001116007388 */ /* 0x000fe80000000800 */
[----:B------:R-:W-:Y:S04]  /*0250*/  STS [R22+0x1000], R18 ;  /* 0x0010001216007388 */ /* 0x000fe80000000800 */
[----:B------:R-:W-:Y:S04]  /*0260*/  STS [R22+0x1200], R19 ;  /* 0x0012001316007388 */ /* 0x000fe80000000800 */
[----:B------:R-:W-:Y:S04]  /*0270*/  STS [R22+0x1400], R20 ;  /* 0x0014001416007388 */ /* 0x000fe80000000800 */
[----:B------:R-:W-:Y:S01]  /*0280*/  STS [R22+0x1600], R21 ;  /* 0x0016001516007388 */ /* 0x000fe20000000800 */
[----:B------:R-:W-:Y:S06]  /*0290*/  BAR.SYNC.DEFER_BLOCKING 0x0 ;  /* 0x0000000000007b1d */ /* 0x000fec0000010000 */
[----:B0-----:R-:W0:Y:S01]  /*02a0*/  S2R R0, SR_LANEID ;  /* 0x0000000000007919 */ /* 0x001e220000000000 */
[----:B------:R-:W1:Y:S04]  /*02b0*/  LDS.128 R8, [R24] ;  /* 0x0000000018087984 */ /* 0x000e680000000c00 */
[----:B------:R-:W2:Y:S04]  /*02c0*/  LDS.128 R4, [R24+0x10] ;  /* 0x0000100018047984 */ /* 0x000ea80000000c00 */
[----:B------:R-:W3:Y:S01]  /*02d0*/  LDS.128 R12, [R24+0x20] ;  /* 0x00002000180c7984 */ /* 0x000ee20000000c00 */
[----:B------:R-:W-:Y:S01]  /*02e0*/  BAR.SYNC.DEFER_BLOCKING 0x0 ;  /* 0x0000000000007b1d */ /* 0x000fe20000010000 */
[----:B0-----:R-:W-:-:S02]  /*02f0*/  ISETP.NE.AND P1, PT, R0, RZ, PT ;  /* 0x000000ff0000720c */ /* 0x001fc40003f25270 */
[----:B------:R-:W-:-:S04]  /*0300*/  SHF.R.U32.HI R0, RZ, 0x3, R23 ;  /* 0x00000003ff007819 */ /* 0x000fc80000011617 */
[----:B------:R-:W-:Y:S02]  /*0310*/  LOP3.LUT R0, R0, 0x7c, RZ, 0xc0, !PT ;  /* 0x0000007c00007812 */ /* 0x000fe400078ec0ff */
[----:B-1----:R-:W-:-:S04]  /*0320*/  IADD3 R8, PT, PT, R10, R9, R8 ;  /* 0x000000090a087210 */ /* 0x002fc80007ffe008 */
[----:B--2---:R-:W-:-:S04]  /*0330*/  IADD3 R4, PT, PT, R4, R11, R8 ;  /* 0x0000000b04047210 */ /* 0x004fc80007ffe008 */
[----:B------:R-:W-:-:S04]  /*0340*/  IADD3 R4, PT, PT, R6, R5, R4 ;  /* 0x0000000506047210 */ /* 0x000fc80007ffe004 */
[----:B---3--:R-:W-:-:S04]  /*0350*/  IADD3 R4, PT, PT, R12, R7, R4 ;  /* 0x000000070c047210 */ /* 0x008fc80007ffe004 */
[----:B------:R-:W-:-:S05]  /*0360*/  IADD3 R4, PT, PT, R14, R13, R4 ;  /* 0x0000000d0e047210 */ /* 0x000fca0007ffe004 */
[----:B------:R-:W-:-:S04]  /*0370*/  IMAD.IADD R4, R15, 0x1, R4 ;  /* 0x000000010f047824 */ /* 0x000fc800078e0204 */
[----:B------:R-:W0:Y:S02]  /*0380*/  REDUX.SUM.S32 UR5, R4 ;  /* 0x00000000040573c4 */ /* 0x000e24000000c200 */
[----:B0-----:R-:W-:-:S05]  /*0390*/  IMAD.U32 R7, RZ, RZ, UR5 ;  /* 0x00000005ff077e24 */ /* 0x001fca000f8e00ff */
[----:B------:R-:W-:Y:S01]  /*03a0*/  @!P1 STS [R0+UR4+0x4], R7 ;  /* 0x0000040700009988 */ /* 0x000fe20008000804 */
[----:B------:R-:W-:Y:S06]  /*03b0*/  BAR.SYNC.DEFER_BLOCKING 0x0 ;  /* 0x0000000000007b1d */ /* 0x000fec0000010000 */
[----:B------:R-:W0:Y:S04]  /*03c0*/  @!P2 LDS.64 R8, [UR4+0x8] ;  /* 0x00000804ff08a984 */ /* 0x000e280008000a00 */
[----:B------:R-:W1:Y:S01]  /*03d0*/  @!P2 LDS R3, [UR4+0x10] ;  /* 0x00001004ff03a984 */ /* 0x000e620008000800 */
[----:B0-----:R-:W-:-:S05]  /*03e0*/  @!P2 IADD3 R8, PT, PT, R9, R8, R7 ;  /* 0x000000080908a210 */ /* 0x001fca0007ffe007 */
[----:B-1----:R-:W-:Y:S01]  /*03f0*/  @!P2 IMAD.IADD R7, R8, 0x1, R3 ;  /* 0x000000010807a824 */ /* 0x002fe200078e0203 */
[----:B------:R-:W-:Y:S06]  /*0400*/  BAR.SYNC.DEFER_BLOCKING 0x0 ;  /* 0x0000000000007b1d */ /* 0x000fec0000010000 */
[----:B------:R-:W-:Y:S05]  /*0410*/  @P2 BRA `(.L_x_2) ;  /* 0x00000000003c2947 */ /* 0x000fea0003800000 */
[----:B------:R-:W0:Y:S02]  /*0420*/  LDC.64 R4, c[0x0][0x390] ;  /* 0x0000e400ff047b82 */ /* 0x000e240000000a00 */
[----:B0-----:R-:W-:-:S05]  /*0430*/  IMAD.WIDE.U32 R2, R2, 0x4, R4 ;  /* 0x0000000402027825 */ /* 0x001fca00078e0004 */
[----:B------:R0:W-:Y:S01]  /*0440*/  STG.E desc[UR6][R2.64], R7 ;  /* 0x0000000702007986 */ /* 0x0001e2000c101906 */
[----:B------:R-:W-:Y:S06]  /*0450*/  MEMBAR.SC.GPU ;  /* 0x0000000000007992 */ /* 0x000fec0000002000 */
[----:B------:R-:W-:-:S00]  /*0460*/  ERRBAR ;  /* 0x00000000000079ab */ /* 0x000fc00000000000 */
[----:B------:R-:W-:Y:S06]  /*0470*/  CGAERRBAR ;  /* 0x00000000000075ab */ /* 0x000fec0000000000 */
[----:B------:R-:W-:Y:S02]  /*0480*/  CCTL.IVALL ;  /* 0x00000000ff00798f */ /* 0x000fe40002000000 */
[----:B0-----:R-:W0:Y:S01]  /*0490*/  LDC.64 R2, c[0x0][0x380] ;  /* 0x0000e000ff027b82 */ /* 0x001e220000000a00 */
[----:B------:R-:W-:-:S05]  /*04a0*/  IMAD.MOV.U32 R5, RZ, RZ, 0x1 ;  /* 0x00000001ff057424 */ /* 0x000fca00078e00ff */
[----:B0-----:R-:W2:Y:S01]  /*04b0*/  ATOMG.E.ADD.STRONG.GPU PT, R2, desc[UR6][R2.64], R5 ;  /* 0x80000005020279a8 */ /* 0x001ea200081ef106 */
[----:B------:R-:W0:Y:S02]  /*04c0*/  LDCU UR5, c[0x0][0x370] ;  /* 0x00006e00ff0577ac */ /* 0x000e240008000800 */
[----:B0-----:R-:W-:-:S06]  /*04d0*/  UIADD3 UR5, UPT, UPT, UR5, -0x1, URZ ;  /* 0xffffffff05057890 */ /* 0x001fcc000fffe0ff */
[----:B--2---:R-:W-:-:S04]  /*04e0*/  ISETP.NE.AND P0, PT, R2, UR5, PT ;  /* 0x0000000502007c0c */ /* 0x004fc8000bf05270 */
[----:B------:R-:W-:-:S05]  /*04f0*/  SEL R4, RZ, 0x1, P0 ;  /* 0x00000001ff047807 */ /* 0x000fca0000000000 */
[----:B------:R0:W-:Y:S04]  /*0500*/  STS.U8 [UR4], R4 ;  /* 0x00000004ff007988 */ /* 0x0001e80008000004 */
.L_x_2:
[----:B------:R-:W-:Y:S05]  /*0510*/  BSYNC.RECONVERGENT B0 ;  /* 0x0000000000007941 */ /* 0x000fea0003800200 */
.L_x_1:
[----:B------:R-:W-:Y:S06]  /*0520*/  BAR.SYNC.DEFER_BLOCKING 0x0 ;  /* 0x0000000000007b1d */ /* 0x000fec0000010000 */
[----:B------:R-:W1:Y:S02]  /*0530*/  LDS.U8 R2, [UR4] ;  /* 0x00000004ff027984 */ /* 0x000e640008000000 */
[----:B-1----:R-:W-:-:S13]  /*0540*/  ISETP.NE.AND P0, PT, R2, RZ, PT ;  /* 0x000000ff0200720c */ /* 0x002fda0003f05270 */
[----:B------:R-:W-:Y:S05]  /*0550*/  @!P0 EXIT ;  /* 0x000000000000894d */ /* 0x000fea0003800000 */
[----:B------:R-:W1:Y:S01]  /*0560*/  LDCU UR5, c[0x0][0x370] ;  /* 0x00006e00ff0577ac */ /* 0x000e620008000800 */
[----:B------:R-:W-:Y:S01]  /*0570*/  BSSY.RECONVERGENT B2, `(.L_x_3) ;  /* 0x00000bb000027945 */ /* 0x000fe20003800200 */
[----:B------:R-:W-:Y:S01]  /*0580*/  IMAD.MOV.U32 R16, RZ, RZ, RZ ;  /* 0x000000ffff107224 */ /* 0x000fe200078e00ff */
[----:B-1----:R-:W-:-:S13]  /*0590*/  ISETP.GE.U32.AND P0, PT, R23, UR5, PT ;  /* 0x0000000517007c0c */ /* 0x002fda000bf06070 */
[----:B------:R-:W-:Y:S05]  /*05a0*/  @P0 BRA `(.L_x_4) ;  /* 0x0000000800dc0947 */ /* 0x000fea0003800000 */
[----:B------:R-:W1:Y:S01]  /*05b0*/  LDC R2, c[0x0][0x360] ;  /* 0x0000d800ff027b82 */ /* 0x000e620000000800 */
[----:B------:R-:W-:Y:S01]  /*05c0*/  BSSY.RECONVERGENT B1, `(.L_x_5) ;  /* 0x00000aa000017945 */ /* 0x000fe20003800200 */
[----:B------:R-:W-:Y:S01]  /*05d0*/  HFMA2 R16, -RZ, RZ, 0, 0 ;  /* 0x00000000ff107431 */ /* 0x000fe200000001ff */
[----:B-1----:R-:W1:Y:S01]  /*05e0*/  I2F.U32.RP R7, R2 ;  /* 0x0000000200077306 */ /* 0x002e620000209000 */
[----:B------:R-:W-:Y:S01]  /*05f0*/  IMAD.IADD R11, R23, 0x1, R2 ;  /* 0x00000001170b7824 */ /* 0x000fe200078e0202 */
[----:B------:R-:W-:-:S04]  /*0600*/  ISETP.NE.U32.AND P4, PT, R2, RZ, PT ;  /* 0x000000ff0200720c */ /* 0x000fc80003f85070 */
[C---:B------:R-:W-:Y:S02]  /*0610*/  ISETP.GE.U32.AND P0, PT, R11.reuse, UR5, PT ;  /* 0x000000050b007c0c */ /* 0x040fe4000bf06070 */
[----:B------:R-:W-:Y:S02]  /*0620*/  VIMNMX.U32 R6, PT, PT, R11, UR5, !PT ;  /* 0x000000050b067c48 */ /* 0x000fe4000ffe0000 */
[----:B------:R-:W-:Y:S01]  /*0630*/  SEL R3, RZ, 0x1, P0 ;  /* 0x00000001ff037807 */ /* 0x000fe20000000000 */
[----:B-1----:R-:W0:Y:S02]  /*0640*/  MUFU.RCP R7, R7 ;  /* 0x0000000700077308 */ /* 0x002e240000001000 */
[----:B0-----:R-:W-:-:S06]  /*0650*/  IADD3 R4, PT, PT, R7, 0xffffffe, RZ ;  /* 0x0ffffffe07047810 */ /* 0x001fcc0007ffe0ff */
[----:B------:R0:W1:Y:S02]  /*0660*/  F2I.FTZ.U32.TRUNC.NTZ R5, R4 ;  /* 0x0000000400057305 */ /* 0x000064000021f000 */
[----:B0-----:R-:W-:Y:S02]  /*0670*/  IMAD.MOV.U32 R4, RZ, RZ, RZ ;  /* 0x000000ffff047224 */ /* 0x001fe400078e00ff */
[----:B-1----:R-:W-:-:S04]  /*0680*/  IMAD.MOV R9, RZ, RZ, -R5 ;  /* 0x000000ffff097224 */ /* 0x002fc800078e0a05 */
[----:B------:R-:W-:-:S04]  /*0690*/  IMAD R9, R9, R2, RZ ;  /* 0x0000000209097224 */ /* 0x000fc800078e02ff */
[----:B------:R-:W-:Y:S01]  /*06a0*/  IMAD.HI.U32 R8, R5, R9, R4 ;  /* 0x0000000905087227 */ /* 0x000fe200078e0004 */
[----:B------:R-:W-:-:S05]  /*06b0*/  IADD3 R5, PT, PT, R6, -R11, -R3 ;  /* 0x8000000b06057210 */ /* 0x000fca0007ffe803 */
[----:B------:R-:W-:-:S04]  /*06c0*/  IMAD.HI.U32 R8, R8, R5, RZ ;  /* 0x0000000508087227 */ /* 0x000fc800078e00ff */
[----:B------:R-:W-:-:S04]  /*06d0*/  IMAD.MOV R4, RZ, RZ, -R8 ;  /* 0x000000ffff047224 */ /* 0x000fc800078e0a08 */
[----:B------:R-:W-:-:S05]  /*06e0*/  IMAD R5, R2, R4, R5 ;  /* 0x0000000402057224 */ /* 0x000fca00078e0205 */
[----:B------:R-:W-:-:S13]  /*06f0*/  ISETP.GE.U32.AND P0, PT, R5, R2, PT ;  /* 0x000000020500720c */ /* 0x000fda0003f06070 */
[----:B------:R-:W-:Y:S01]  /*0700*/  @P0 IADD3 R5, PT, PT, R5, -R2, RZ ;  /* 0x8000000205050210 */ /* 0x000fe20007ffe0ff */
[----:B------:R-:W-:-:S03]  /*0710*/  @P0 VIADD R8, R8, 0x1 ;  /* 0x0000000108080836 */ /* 0x000fc60000000000 */
[----:B------:R-:W-:-:S13]  /*0720*/  ISETP.GE.U32.AND P3, PT, R5, R2, PT ;  /* 0x000000020500720c */ /* 0x000fda0003f66070 */
[----:B------:R-:W-:Y:S01]  /*0730*/  @P3 VIADD R8, R8, 0x1 ;  /* 0x0000000108083836 */ /* 0x000fe20000000000 */
[----:B------:R-:W-:-:S05]  /*0740*/  @!P4 LOP3.LUT R8, RZ, R2, RZ, 0x33, !PT ;  /* 0x00000002ff08c212 */ /* 0x000fca00078e33ff */
[----:B------:R-:W-:-:S04]  /*0750*/  IMAD.IADD R3, R3, 0x1, R8 ;  /* 0x0000000103037824 */ /* 0x000fc800078e0208 */
[C---:B------:R-:W-:Y:S01]  /*0760*/  VIADD R4, R3.reuse, 0x1 ;  /* 0x0000000103047836 */ /* 0x040fe20000000000 */
[----:B------:R-:W-:-:S04]  /*0770*/  ISETP.GE.U32.AND P0, PT, R3, 0x3, PT ;  /* 0x000000030300780c */ /* 0x000fc80003f06070 */
[----:B------:R-:W-:-:S09]  /*0780*/  LOP3.LUT R3, R4, 0x3, RZ, 0xc0, !PT ;  /* 0x0000000304037812 */ /* 0x000fd200078ec0ff */
[----:B------:R-:W-:Y:S05]  /*0790*/  @!P0 BRA `(.L_x_6) ;  /* 0x0000000800308947 */ /* 0x000fea0003800000 */
[----:B------:R-:W-:Y:S01]  /*07a0*/  LOP3.LUT R4, R4, 0xfffffffc, RZ, 0xc0, !PT ;  /* 0xfffffffc04047812 */ /* 0x000fe200078ec0ff */
[----:B------:R-:W0:Y:S01]  /*07b0*/  LDC.64 R12, c[0x0][0x390] ;  /* 0x0000e400ff0c7b82 */ /* 0x000e220000000a00 */
[----:B------:R-:W-:Y:S01]  /*07c0*/  BSSY.RELIABLE B0, `(.L_x_7) ;  /* 0x0000077000007945 */ /* 0x000fe20003800100 */
[C-C-:B------:R-:W-:Y:S02]  /*07d0*/  IMAD R5, R2.reuse, 0x2, R23.reuse ;  /* 0x0000000202057824 */ /* 0x140fe400078e0217 */
[----:B------:R-:W-:Y:S02]  /*07e0*/  IMAD.MOV R4, RZ, RZ, -R4 ;  /* 0x000000ffff047224 */ /* 0x000fe400078e0a04 */
[----:B------:R-:W-:Y:S02]  /*07f0*/  IMAD R29, R2, 0x3, R23 ;  /* 0x00000003021d7824 */ /* 0x000fe400078e0217 */
[----:B------:R-:W-:Y:S01]  /*0800*/  IMAD.MOV.U32 R16, RZ, RZ, RZ ;  /* 0x000000ffff107224 */ /* 0x000fe200078e00ff */
[----:B------:R-:W-:-:S13]  /*0810*/  ISETP.GE.AND P0, PT, R4, RZ, PT ;  /* 0x000000ff0400720c */ /* 0x000fda0003f06270 */
[----:B------:R-:W-:Y:S05]  /*0820*/  @P0 BRA `(.L_x_8) ;  /* 0x0000000400c00947 */ /* 0x000fea0003800000 */
[----:B------:R-:W-:Y:S01]  /*0830*/  IMAD.MOV R6, RZ, RZ, -R4 ;  /* 0x000000ffff067224 */ /* 0x000fe200078e0a04 */
[----:B------:R-:W-:Y:S01]  /*0840*/  BSSY.RECONVERGENT B3, `(.L_x_9) ;  /* 0x0000045000037945 */ /* 0x000fe20003800200 */
[----:B------:R-:W-:-:S03]  /*0850*/  PLOP3.LUT P0, PT, PT, PT, PT, 0x80, 0x8 ;  /* 0x000000000008781c */ /* 0x000fc60003f0f070 */
[----:B------:R-:W-:-:S13]  /*0860*/  ISETP.GT.AND P3, PT, R6, 0xc, PT ;  /* 0x0000000c0600780c */ /* 0x000fda0003f64270 */
[----:B------:R-:W-:Y:S05]  /*0870*/  @!P3 BRA `(.L_x_10) ;  /* 0x000000040004b947 */ /* 0x000fea0003800000 */
[----:B------:R-:W-:-:S13]  /*0880*/  PLOP3.LUT P0, PT, PT, PT, PT, 0x8, 0x80 ;  /* 0x000000000080781c */ /* 0x000fda0003f0e170 */
.L_x_11:
[----:B------:R-:W1:Y:S02]  /*0890*/  LDC.64 R14, c[0x0][0x390] ;  /* 0x0000e400ff0e7b82 */ /* 0x000e640000000a00 */
[----:B-1----:R-:W-:-:S04]  /*08a0*/  IMAD.WIDE.U32 R18, R11, 0x4, R14 ;  /* 0x000000040b127825 */ /* 0x002fc800078e000e */
[--C-:B------:R-:W-:Y:S01]  /*08b0*/  IMAD.WIDE.U32 R6, R23, 0x4, R14.reuse ;  /* 0x0000000417067825 */ /* 0x100fe200078e000e */
[----:B------:R1:W2:Y:S03]  /*08c0*/  LDG.E R17, desc[UR6][R18.64] ;  /* 0x0000000612117981 */ /* 0x0002a6000c1e1900 */
[--C-:B------:R-:W-:Y:S01]  /*08d0*/  IMAD.WIDE.U32 R26, R29, 0x4, R14.reuse ;  /* 0x000000041d1a7825 */ /* 0x100fe200078e000e */
[----:B------:R-:W2:Y:S04]  /*08e0*/  LDG.E R24, desc[UR6][R6.64] ;  /* 0x0000000606187981 */ /* 0x000ea8000c1e1900 */
[----:B------:R-:W3:Y:S01]  /*08f0*/  LDG.E R21, desc[UR6][R26.64] ;  /* 0x000000061a157981 */ /* 0x000ee2000c1e1900 */
[----:B-1----:R-:W-:-:S05]  /*0900*/  IMAD.WIDE.U32 R18, R5, 0x4, R14 ;  /* 0x0000000405127825 */ /* 0x002fca00078e000e */
[----:B------:R1:W3:Y:S01]  /*0910*/  LDG.E R20, desc[UR6][R18.64] ;  /* 0x0000000612147981 */ /* 0x0002e2000c1e1900 */
[C---:B------:R-:W-:Y:S02]  /*0920*/  LEA R25, R2.reuse, R11, 0x2 ;  /* 0x0000000b02197211 */ /* 0x040fe400078e10ff */
[----:B------:R-:W-:-:S03]  /*0930*/  IADD3 R9, PT, PT, R2, R23, R2 ;  /* 0x0000001702097210 */ /* 0x000fc60007ffe002 */
[----:B------:R-:W-:Y:S01]  /*0940*/  IMAD.WIDE.U32 R10, R25, 0x4, R14 ;  /* 0x00000004190a7825 */ /* 0x000fe200078e000e */
[----:B------:R-:W-:-:S03]  /*0950*/  IADD3 R9, PT, PT, R2, R9, R2 ;  /* 0x0000000902097210 */ /* 0x000fc60007ffe002 */
[C---:B------:R-:W-:Y:S02]  /*0960*/  IMAD R8, R2.reuse, 0x4, R5 ;  /* 0x0000000402087824 */ /* 0x040fe400078e0205 */
[----:B------:R4:W5:Y:S01]  /*0970*/  LDG.E R5, desc[UR6][R10.64] ;  /* 0x000000060a057981 */ /* 0x000962000c1e1900 */
[C---:B------:R-:W-:Y:S01]  /*0980*/  IADD3 R28, PT, PT, R2.reuse, R9, R2 ;  /* 0x00000009021c7210 */ /* 0x040fe20007ffe002 */
[----:B------:R-:W-:Y:S02]  /*0990*/  IMAD R29, R2, 0x4, R29 ;  /* 0x00000004021d7824 */ /* 0x000fe400078e021d */
[----:B-1----:R-:W-:-:S04]  /*09a0*/  IMAD.WIDE.U32 R18, R9, 0x4, R14 ;  /* 0x0000000409127825 */ /* 0x002fc800078e000e */
[C---:B----4-:R-:W-:Y:S01]  /*09b0*/  IMAD R11, R2.reuse, 0x4, R25 ;  /* 0x00000004020b7824 */ /* 0x050fe200078e0219 */
[----:B------:R-:W-:Y:S01]  /*09c0*/  IADD3 R28, PT, PT, R2, R28, R2 ;  /* 0x0000001c021c7210 */ /* 0x000fe20007ffe002 */
[----:B------:R-:W-:-:S04]  /*09d0*/  IMAD.WIDE.U32 R6, R8, 0x4, R14 ;  /* 0x0000000408067825 */ /* 0x000fc800078e000e */
[--C-:B------:R-:W-:Y:S02]  /*09e0*/  IMAD.WIDE.U32 R26, R11, 0x4, R14.reuse ;  /* 0x000000040b1a7825 */ /* 0x100fe400078e000e */
[----:B------:R-:W4:Y:S02]  /*09f0*/  LDG.E R6, desc[UR6][R6.64] ;  /* 0x0000000606067981 */ /* 0x000f24000c1e1900 */
[----:B------:R-:W-:Y:S01]  /*0a00*/  IMAD.WIDE.U32 R22, R29, 0x4, R14 ;  /* 0x000000041d167825 */ /* 0x000fe200078e000e */
[C---:B------:R-:W-:Y:S01]  /*0a10*/  LEA R29, R2.reuse, R29, 0x2 ;  /* 0x0000001d021d7211 */ /* 0x040fe200078e10ff */
[----:B------:R1:W4:Y:S02]  /*0a20*/  LDG.E R9, desc[UR6][R26.64] ;  /* 0x000000061a097981 */ /* 0x000324000c1e1900 */
[C---:B------:R-:W-:Y:S02]  /*0a30*/  IMAD R25, R2.reuse, 0x4, R8 ;  /* 0x0000000402197824 */ /* 0x040fe400078e0208 */
[----:B------:R0:W5:Y:S01]  /*0a40*/  LDG.E R8, desc[UR6][R18.64] ;  /* 0x0000000612087981 */ /* 0x000162000c1e1900 */
[----:B------:R-:W-:-:S03]  /*0a50*/  IMAD R11, R2, 0x4, R11 ;  /* 0x00000004020b7824 */ /* 0x000fc600078e020b */
[----:B------:R0:W4:Y:S01]  /*0a60*/  LDG.E R7, desc[UR6][R22.64] ;  /* 0x0000000616077981 */ /* 0x000122000c1e1900 */
[----:B-1----:R-:W-:Y:S01]  /*0a70*/  IADD3 R27, PT, PT, R2, R28, R2 ;  /* 0x0000001c021b7210 */ /* 0x002fe20007ffe002 */
[----:B0-----:R-:W-:-:S03]  /*0a80*/  IMAD.WIDE.U32 R18, R28, 0x4, R14 ;  /* 0x000000041c127825 */ /* 0x001fc600078e000e */
[C---:B------:R-:W-:Y:S01]  /*0a90*/  IADD3 R27, PT, PT, R2.reuse, R27, R2 ;  /* 0x0000001b021b7210 */ /* 0x040fe20007ffe002 */
[----:B------:R-:W-:Y:S02]  /*0aa0*/  IMAD.WIDE.U32 R22, R25, 0x4, R14 ;  /* 0x0000000419167825 */ /* 0x000fe400078e000e */
[----:B------:R-:W4:Y:S02]  /*0ab0*/  LDG.E R18, desc[UR6][R18.64] ;  /* 0x0000000612127981 */ /* 0x000f24000c1e1900 */
[----:B------:R-:W-:Y:S02]  /*0ac0*/  IMAD R28, R2, 0x4, R25 ;  /* 0x00000004021c7824 */ /* 0x000fe400078e0219 */
[----:B------:R0:W4:Y:S02]  /*0ad0*/  LDG.E R10, desc[UR6][R22.64] ;  /* 0x00000006160a7981 */ /* 0x000124000c1e1900 */
[----:B0-----:R-:W-:-:S06]  /*0ae0*/  IMAD.WIDE.U32 R22, R27, 0x4, R14 ;  /* 0x000000041b167825 */ /* 0x001fcc00078e000e */
[----:B------:R-:W4:Y:S01]  /*0af0*/  LDG.E R23, desc[UR6][R22.64] ;  /* 0x0000000616177981 */ /* 0x000f22000c1e1900 */
[----:B--2---:R-:W-:Y:S01]  /*0b00*/  IADD3 R24, PT, PT, R17, R24, R16 ;  /* 0x0000001811187210 */ /* 0x004fe20007ffe010 */
[----:B------:R-:W-:-:S04]  /*0b10*/  IMAD.WIDE.U32 R16, R29, 0x4, R14 ;  /* 0x000000041d107825 */ /* 0x000fc800078e000e */
[----:B------:R-:W-:Y:S02]  /*0b20*/  IMAD R29, R2, 0x4, R29 ;  /* 0x00000004021d7824 */ /* 0x000fe400078e021d */
[----:B------:R-:W2:Y:S01]  /*0b30*/  LDG.E R17, desc[UR6][R16.64] ;  /* 0x0000000610117981 */ /* 0x000ea2000c1e1900 */
[----:B---3--:R-:W-:Y:S01]  /*0b40*/  IADD3 R26, PT, PT, R21, R20, R24 ;  /* 0x00000014151a7210 */ /* 0x008fe20007ffe018 */
[----:B------:R-:W-:-:S04]  /*0b50*/  IMAD.WIDE.U32 R20, R11, 0x4, R14 ;  /* 0x000000040b147825 */ /* 0x000fc800078e000e */
[--C-:B------:R-:W-:Y:S02]  /*0b60*/  IMAD.WIDE.U32 R24, R28, 0x4, R14.reuse ;  /* 0x000000041c187825 */ /* 0x100fe400078e000e */
[----:B------:R-:W3:Y:S02]  /*0b70*/  LDG.E R20, desc[UR6][R20.64] ;  /* 0x0000000614147981 */ /* 0x000ee4000c1e1900 */
[----:B------:R-:W-:Y:S02]  /*0b80*/  IMAD.WIDE.U32 R14, R29, 0x4, R14 ;  /* 0x000000041d0e7825 */ /* 0x000fe400078e000e */
[----:B------:R-:W3:Y:S04]  /*0b90*/  LDG.E R24, desc[UR6][R24.64] ;  /* 0x0000000618187981 */ /* 0x000ee8000c1e1900 */
[----:B------:R-:W3:Y:S01]  /*0ba0*/  LDG.E R14, desc[UR6][R14.64] ;  /* 0x000000060e0e7981 */ /* 0x000ee2000c1e1900 */
[----:B------:R-:W-:-:S05]  /*0bb0*/  VIADD R4, R4, 0x10 ;  /* 0x0000001004047836 */ /* 0x000fca0000000000 */
[----:B------:R-:W-:Y:S02]  /*0bc0*/  ISETP.GE.AND P3, PT, R4, -0xc, PT ;  /* 0xfffffff40400780c */ /* 0x000fe40003f66270 */
[----:B-----5:R-:W-:-:S04]  /*0bd0*/  IADD3 R5, PT, PT, R5, R8, R26 ;  /* 0x0000000805057210 */ /* 0x020fc80007ffe01a */
[----:B----4-:R-:W-:-:S04]  /*0be0*/  IADD3 R5, PT, PT, R7, R6, R5 ;  /* 0x0000000607057210 */ /* 0x010fc80007ffe005 */
[----:B------:R-:W-:Y:S01]  /*0bf0*/  IADD3 R5, PT, PT, R9, R18, R5 ;  /* 0x0000001209057210 */ /* 0x000fe20007ffe005 */
[C---:B------:R-:W-:Y:S01]  /*0c00*/  IMAD R29, R2.reuse, 0x4, R29 ;  /* 0x00000004021d7824 */ /* 0x040fe200078e021d */
[----:B------:R-:W-:Y:S02]  /*0c10*/  LEA R11, R2, R11, 0x2 ;  /* 0x0000000b020b7211 */ /* 0x000fe400078e10ff */
[----:B--2---:R-:W-:-:S04]  /*0c20*/  IADD3 R5, PT, PT, R17, R10, R5 ;  /* 0x0000000a11057210 */ /* 0x004fc80007ffe005 */
[----:B---3--:R-:W-:Y:S02]  /*0c30*/  IADD3 R5, PT, PT, R20, R23, R5 ;  /* 0x0000001714057210 */ /* 0x008fe40007ffe005 */
[----:B------:R-:W-:-:S04]  /*0c40*/  IADD3 R23, PT, PT, R2, R27, R2 ;  /* 0x0000001b02177210 */ /* 0x000fc80007ffe002 */
[----:B------:R-:W-:Y:S02]  /*0c50*/  IADD3 R23, PT, PT, R2, R23, R2 ;  /* 0x0000001702177210 */ /* 0x000fe40007ffe002 */
[----:B------:R-:W-:Y:S01]  /*0c60*/  IADD3 R16, PT, PT, R14, R24, R5 ;  /* 0x000000180e107210 */ /* 0x000fe20007ffe005 */
[----:B------:R-:W-:Y:S01]  /*0c70*/  IMAD R5, R2, 0x4, R28 ;  /* 0x0000000402057824 */ /* 0x000fe200078e021c */
[----:B------:R-:W-:Y:S06]  /*0c80*/  @!P3 BRA `(.L_x_11) ;  /* 0xfffffffc0000b947 */ /* 0x000fec000383ffff */
.L_x_10:
[----:B------:R-:W-:Y:S05]  /*0c90*/  BSYNC.RECONVERGENT B3 ;  /* 0x0000000000037941 */ /* 0x000fea0003800200 */
.L_x_9:
[----:B------:R-:W-:Y:S01]  /*0ca0*/  IMAD.MOV R6, RZ, RZ, -R4 ;  /* 0x000000ffff067224 */ /* 0x000fe200078e0a04 */
[----:B------:R-:W-:Y:S04]  /*0cb0*/  BSSY.RECONVERGENT B3, `(.L_x_12) ;  /* 0x0000024000037945 */ /* 0x000fe80003800200 */
[----:B------:R-:W-:-:S13]  /*0cc0*/  ISETP.GT.AND P3, PT, R6, 0x4, PT ;  /* 0x000000040600780c */ /* 0x000fda0003f64270 */
[----:B------:R-:W-:Y:S05]  /*0cd0*/  @!P3 BRA `(.L_x_13) ;  /* 0x000000000084b947 */ /* 0x000fea0003800000 */
[----:B------:R-:W1:Y:S01]  /*0ce0*/  LDC.64 R6, c[0x0][0x390] ;  /* 0x0000e400ff067b82 */ /* 0x000e620000000a00 */
[----:B------:R-:W-:-:S04]  /*0cf0*/  IADD3 R27, PT, PT, R2, R23, R2 ;  /* 0x00000017021b7210 */ /* 0x000fc80007ffe002 */
[----:B------:R-:W-:Y:S01]  /*0d00*/  IADD3 R27, PT, PT, R2, R27, R2 ;  /* 0x0000001b021b7210 */ /* 0x000fe20007ffe002 */
[----:B-1----:R-:W-:-:S04]  /*0d10*/  IMAD.WIDE.U32 R14, R11, 0x4, R6 ;  /* 0x000000040b0e7825 */ /* 0x002fc800078e0006 */
[----:B------:R-:W-:Y:S02]  /*0d20*/  IMAD.WIDE.U32 R24, R23, 0x4, R6 ;  /* 0x0000000417187825 */ /* 0x000fe400078e0006 */
[----:B------:R-:W2:Y:S02]  /*0d30*/  LDG.E R14, desc[UR6][R14.64] ;  /* 0x000000060e0e7981 */ /* 0x000ea4000c1e1900 */
[C---:B------:R-:W-:Y:S02]  /*0d40*/  IMAD R23, R2.reuse, 0x4, R11 ;  /* 0x0000000402177824 */ /* 0x040fe400078e020b */
[--C-:B------:R-:W-:Y:S01]  /*0d50*/  IMAD.WIDE.U32 R8, R5, 0x4, R6.reuse ;  /* 0x0000000405087825 */ /* 0x100fe200078e0006 */
[----:B------:R1:W2:Y:S01]  /*0d60*/  LDG.E R17, desc[UR6][R24.64] ;  /* 0x0000000618117981 */ /* 0x0002a2000c1e1900 */
[----:B------:R-:W-:Y:S02]  /*0d70*/  LEA R5, R2, R5, 0x2 ;  /* 0x0000000502057211 */ /* 0x000fe400078e10ff */
[----:B------:R-:W-:-:S02]  /*0d80*/  IMAD.WIDE.U32 R10, R29, 0x4, R6 ;  /* 0x000000041d0a7825 */ /* 0x000fc400078e0006 */
[----:B------:R-:W3:Y:S02]  /*0d90*/  LDG.E R8, desc[UR6][R8.64] ;  /* 0x0000000608087981 */ /* 0x000ee4000c1e1900 */
[----:B------:R-:W-:Y:S02]  /*0da0*/  IMAD.WIDE.U32 R18, R23, 0x4, R6 ;  /* 0x0000000417127825 */ /* 0x000fe400078e0006 */
[----:B------:R-:W3:Y:S02]  /*0db0*/  LDG.E R11, desc[UR6][R10.64] ;  /* 0x000000060a0b7981 */ /* 0x000ee4000c1e1900 */
[----:B------:R-:W-:Y:S02]  /*0dc0*/  IMAD R29, R2, 0x4, R29 ;  /* 0x00000004021d7824 */ /* 0x000fe400078e021d */
[--C-:B------:R-:W-:Y:S01]  /*0dd0*/  IMAD.WIDE.U32 R20, R27, 0x4, R6.reuse ;  /* 0x000000041b147825 */ /* 0x100fe200078e0006 */
[----:B------:R-:W4:Y:S03]  /*0de0*/  LDG.E R18, desc[UR6][R18.64] ;  /* 0x0000000612127981 */ /* 0x000f26000c1e1900 */
[----:B-1----:R-:W-:-:S02]  /*0df0*/  IMAD.WIDE.U32 R24, R5, 0x4, R6 ;  /* 0x0000000405187825 */ /* 0x002fc400078e0006 */
[----:B------:R-:W4:Y:S02]  /*0e00*/  LDG.E R21, desc[UR6][R20.64] ;  /* 0x0000000614157981 */ /* 0x000f24000c1e1900 */
[----:B------:R-:W-:Y:S02]  /*0e10*/  IMAD.WIDE.U32 R6, R29, 0x4, R6 ;  /* 0x000000041d067825 */ /* 0x000fe400078e0006 */
[----:B------:R-:W5:Y:S04]  /*0e20*/  LDG.E R25, desc[UR6][R24.64] ;  /* 0x0000000618197981 */ /* 0x000f68000c1e1900 */
[----:B------:R-:W5:Y:S01]  /*0e30*/  LDG.E R6, desc[UR6][R6.64] ;  /* 0x0000000606067981 */ /* 0x000f62000c1e1900 */
[----:B------:R-:W-:Y:S01]  /*0e40*/  IADD3 R27, PT, PT, R2, R27, R2 ;  /* 0x0000001b021b7210 */ /* 0x000fe20007ffe002 */
[----:B------:R-:W-:Y:S01]  /*0e50*/  VIADD R4, R4, 0x8 ;  /* 0x0000000804047836 */ /* 0x000fe20000000000 */
[----:B------:R-:W-:Y:S01]  /*0e60*/  PLOP3.LUT P0, PT, PT, PT, PT, 0x8, 0x80 ;  /* 0x000000000080781c */ /* 0x000fe20003f0e170 */
[C---:B------:R-:W-:Y:S01]  /*0e70*/  IMAD R29, R2.reuse, 0x4, R29 ;  /* 0x00000004021d7824 */ /* 0x040fe200078e021d */
[----:B------:R-:W-:-:S02]  /*0e80*/  LEA R5, R2, R5, 0x2 ;  /* 0x0000000502057211 */ /* 0x000fc400078e10ff */
[----:B--2---:R-:W-:-:S04]  /*0e90*/  IADD3 R14, PT, PT, R14, R17, R16 ;  /* 0x000000110e0e7210 */ /* 0x004fc80007ffe010 */
[----:B---3--:R-:W-:Y:S01]  /*0ea0*/  IADD3 R8, PT, PT, R11, R8, R14 ;  /* 0x000000080b087210 */ /* 0x008fe20007ffe00e */
[C---:B------:R-:W-:Y:S01]  /*0eb0*/  IMAD R11, R2.reuse, 0x4, R23 ;  /* 0x00000004020b7824 */ /* 0x040fe200078e0217 */
[----:B------:R-:W-:Y:S02]  /*0ec0*/  IADD3 R23, PT, PT, R2, R27, R2 ;  /* 0x0000001b02177210 */ /* 0x000fe40007ffe002 */
[----:B----4-:R-:W-:-:S04]  /*0ed0*/  IADD3 R8, PT, PT, R18, R21, R8 ;  /* 0x0000001512087210 */ /* 0x010fc80007ffe008 */
[----:B-----5:R-:W-:-:S07]  /*0ee0*/  IADD3 R16, PT, PT, R6, R25, R8 ;  /* 0x0000001906107210 */ /* 0x020fce0007ffe008 */
.L_x_13:
[----:B------:R-:W-:Y:S05]  /*0ef0*/  BSYNC.RECONVERGENT B3 ;  /* 0x0000000000037941 */ /* 0x000fea0003800200 */
.L_x_12:
[----:B------:R-:W-:-:S13]  /*0f00*/  ISETP.NE.OR P0, PT, R4, RZ, P0 ;  /* 0x000000ff0400720c */ /* 0x000fda0000705670 */
[----:B------:R-:W-:Y:S05]  /*0f10*/  @!P0 BREAK.RELIABLE B0 ;  /* 0x0000000000008942 */ /* 0x000fea0003800100 */
[----:B------:R-:W-:Y:S05]  /*0f20*/  @!P0 BRA `(.L_x_6) ;  /* 0x00000000004c8947 */ /* 0x000fea0003800000 */
.L_x_8:
[----:B------:R-:W-:Y:S05]  /*0f30*/  BSYNC.RELIABLE B0 ;  /* 0x0000000000007941 */ /* 0x000fea0003800100 */
.L_x_7:
[----:B0-----:R-:W-:-:S04]  /*0f40*/  IMAD.WIDE.U32 R18, R23, 0x4, R12 ;  /* 0x0000000417127825 */ /* 0x001fc800078e000c */
[--C-:B------:R-:W-:Y:S02]  /*0f50*/  IMAD.WIDE.U32 R6, R11, 0x4, R12.reuse ;  /* 0x000000040b067825 */ /* 0x100fe400078e000c */
[----:B------:R-:W2:Y:S02]  /*0f60*/  LDG.E R19, desc[UR6][R18.64] ;  /* 0x0000000612137981 */ /* 0x000ea4000c1e1900 */
[--C-:B------:R-:W-:Y:S02]  /*0f70*/  IMAD.WIDE.U32 R8, R5, 0x4, R12.reuse ;  /* 0x0000000405087825 */ /* 0x100fe400078e000c */
[----:B------:R-:W2:Y:S02]  /*0f80*/  LDG.E R6, desc[UR6][R6.64] ;  /* 0x0000000606067981 */ /* 0x000ea4000c1e1900 */
[----:B------:R-:W-:Y:S02]  /*0f90*/  IMAD.WIDE.U32 R14, R29, 0x4, R12 ;  /* 0x000000041d0e7825 */ /* 0x000fe400078e000c */
[----:B------:R-:W3:Y:S04]  /*0fa0*/  LDG.E R9, desc[UR6][R8.64] ;  /* 0x0000000608097981 */ /* 0x000ee8000c1e1900 */
[----:B------:R-:W3:Y:S01]  /*0fb0*/  LDG.E R14, desc[UR6][R14.64] ;  /* 0x000000060e0e7981 */ /* 0x000ee2000c1e1900 */
[----:B------:R-:W-:-:S05]  /*0fc0*/  VIADD R4, R4, 0x4 ;  /* 0x0000000404047836 */ /* 0x000fca0000000000 */
[----:B------:R-:W-:Y:S02]  /*0fd0*/  ISETP.NE.AND P0, PT, R4, RZ, PT ;  /* 0x000000ff0400720c */ /* 0x000fe40003f05270 */
[C-C-:B------:R-:W-:Y:S01]  /*0fe0*/  IADD3 R23, PT, PT, R2.reuse, R23, R2.reuse ;  /* 0x0000001702177210 */ /* 0x140fe20007ffe002 */
[C---:B------:R-:W-:Y:S01]  /*0ff0*/  IMAD R5, R2.reuse, 0x4, R5 ;  /* 0x0000000402057824 */ /* 0x040fe200078e0205 */
[C---:B------:R-:W-:Y:S01]  /*1000*/  LEA R29, R2.reuse, R29, 0x2 ;  /* 0x0000001d021d7211 */ /* 0x040fe200078e10ff */
[C---:B------:R-:W-:Y:S01]  /*1010*/  IMAD R11, R2.reuse, 0x4, R11 ;  /* 0x00000004020b7824 */ /* 0x040fe200078e020b */
[----:B------:R-:W-:Y:S02]  /*1020*/  IADD3 R23, PT, PT, R2, R23, R2 ;  /* 0x0000001702177210 */ /* 0x000fe40007ffe002 */
[----:B--2---:R-:W-:-:S04]  /*1030*/  IADD3 R16, PT, PT, R6, R19, R16 ;  /* 0x0000001306107210 */ /* 0x004fc80007ffe010 */
[----:B---3--:R-:W-:Y:S01]  /*1040*/  IADD3 R16, PT, PT, R14, R9, R16 ;  /* 0x000000090e107210 */ /* 0x008fe20007ffe010 */
[----:B------:R-:W-:Y:S06]  /*1050*/  @P0 BRA `(.L_x_7) ;  /* 0xfffffffc00b80947 */ /* 0x000fec000383ffff */
.L_x_6:
[----:B------:R-:W-:Y:S05]  /*1060*/  BSYNC.RECONVERGENT B1 ;  /* 0x0000000000017941 */ /* 0x000fea0003800200 */
.L_x_5:
[----:B------:R-:W-:-:S13]  /*1070*/  ISETP.NE.AND P0, PT, R3, RZ, PT ;  /* 0x000000ff0300720c */ /* 0x000fda0003f05270 */
[----:B------:R-:W-:Y:S05]  /*1080*/  @!P0 BRA `(.L_x_4) ;  /* 0x0000000000248947 */ /* 0x000fea0003800000 */
[----:B------:R-:W1:Y:S01]  /*1090*/  LDC.64 R4, c[0x0][0x390] ;  /* 0x0000e400ff047b82 */ /* 0x000e620000000a00 */
[----:B------:R-:W-:Y:S02]  /*10a0*/  IMAD.MOV R3, RZ, RZ, -R3 ;  /* 0x000000ffff037224 */ /* 0x000fe400078e0a03 */
[----:B-1----:R-:W-:-:S07]  /*10b0*/  IMAD.WIDE.U32 R4, R23, 0x4, R4 ;  /* 0x0000000417047825 */ /* 0x002fce00078e0004 */
.L_x_14:
[----:B------:R1:W2:Y:S01]  /*10c0*/  LDG.E R7, desc[UR6][R4.64] ;  /* 0x0000000604077981 */ /* 0x0002a2000c1e1900 */
[----:B------:R-:W-:-:S05]  /*10d0*/  VIADD R3, R3, 0x1 ;  /* 0x0000000103037836 */ /* 0x000fca0000000000 */
[----:B------:R-:W-:Y:S01]  /*10e0*/  ISETP.NE.AND P0, PT, R3, RZ, PT ;  /* 0x000000ff0300720c */ /* 0x000fe20003f05270 */
[----:B-1----:R-:W-:Y:S01]  /*10f0*/  IMAD.WIDE.U32 R4, R2, 0x4, R4 ;  /* 0x0000000402047825 */ /* 0x002fe200078e0004 */
[----:B--2---:R-:W-:-:S11]  /*1100*/  IADD3 R16, PT, PT, R7, R16, RZ ;  /* 0x0000001007107210 */ /* 0x004fd60007ffe0ff */
[----:B------:R-:W-:Y:S05]  /*1110*/  @P0 BRA `(.L_x_14) ;  /* 0xfffffffc00e80947 */ /* 0x000fea000383ffff */
.L_x_4:
[----:B------:R-:W-:Y:S05]  /*1120*/  BSYNC.RECONVERGENT B2 ;  /* 0x0000000000027941 */ /* 0x000fea0003800200 */
.L_x_3:
[----:B------:R-:W-:Y:S05]  /*1130*/  WARPSYNC.ALL ;  /* 0x0000000000007948 */ /* 0x000fea0003800000 */
[----:B------:R-:W1:Y:S02]  /*1140*/  REDUX.SUM.S32 UR8, R16 ;  /* 0x00000000100873c4 */ /* 0x000e64000000c200 */
[----:B-1----:R-:W-:-:S05]  /*1150*/  IMAD.U32 R9, RZ, RZ, UR8 ;  /* 0x00000008ff097e24 */ /* 0x002fca000f8e00ff */
[----:B------:R1:W-:Y:S01]  /*1160*/  @!P1 STS [R0+UR4+0x4], R9 ;  /* 0x0000040900009988 */ /* 0x0003e20008000804 */
[----:B------:R-:W-:Y:S06]  /*1170*/  BAR.SYNC.DEFER_BLOCKING 0x0 ;  /* 0x0000000000007b1d */ /* 0x000fec0000010000 */
[----:B------:R-:W-:Y:S05]  /*1180*/  @P2 EXIT ;  /* 0x000000000000294d */ /* 0x000fea0003800000 */
[----:B0-----:R-:W0:Y:S01]  /*1190*/  LDS.64 R4, [UR4+0x8] ;  /* 0x00000804ff047984 */ /* 0x001e220008000a00 */
[----:B------:R-:W2:Y:S03]  /*11a0*/  LDC.64 R2, c[0x0][0x390] ;  /* 0x0000e400ff027b82 */ /* 0x000ea60000000a00 */
[----:B------:R-:W3:Y:S01]  /*11b0*/  LDS R7, [UR4+0x10] ;  /* 0x00001004ff077984 */ /* 0x000ee20008000800 */
[----:B0-----:R-:W-:-:S05]  /*11c0*/  IADD3 R4, PT, PT, R5, R4, R9 ;  /* 0x0000000405047210 */ /* 0x001fca0007ffe009 */
[----:B---3--:R-:W-:-:S05]  /*11d0*/  IMAD.IADD R7, R4, 0x1, R7 ;  /* 0x0000000104077824 */ /* 0x008fca00078e0207 */
[----:B--2---:R-:W-:Y:S01]  /*11e0*/  STG.E desc[UR6][R2.64], R7 ;  /* 0x0000000702007986 */ /* 0x004fe2000c101906 */
[----:B------:R-:W-:Y:S05]  /*11f0*/  EXIT ;  /* 0x000000000000794d */ /* 0x000fea0003800000 */
.L_x_15:
        /* <DEDUP_REMOVED lines=16> */
.L_x_53:


//--------------------- .text._Z25reduce_single_kernel_atomIiEvPN4cuda3std3__46atomicIiEEPKT_PS6_ --------------------------
	.section	.text._Z25reduce_single_kernel_atomIiEvPN4cuda3std3__46atomicIiEEPKT_PS6_,"ax",@progbits
	.align	128
        .global         _Z25reduce_single_kernel_atomIiEvPN4cuda3std3__46atomicIiEEPKT_PS6_
        .type           _Z25reduce_single_kernel_atomIiEvPN4cuda3std3__46atomicIiEEPKT_PS6_,@function
        .size           _Z25reduce_single_kernel_atomIiEvPN4cuda3std3__46atomicIiEEPKT_PS6_,(.L_x_54 - _Z25reduce_single_kernel_atomIiEvPN4cuda3std3__46atomicIiEEPKT_PS6_)
        .other          _Z25reduce_single_kernel_atomIiEvPN4cuda3std3__46atomicIiEEPKT_PS6_,@"STO_CUDA_ENTRY STV_DEFAULT"
_Z25reduce_single_kernel_atomIiEvPN4cuda3std3__46atomicIiEEPKT_PS6_:
.text._Z25reduce_single_kernel_atomIiEvPN4cuda3std3__46atomicIiEEPKT_PS6_:
        /* <DEDUP_REMOVED lines=66> */
[----:B------:R-:W0:Y:S08]  /*0420*/  LDC.64 R6, c[0x0][0x390] ;  /* 0x0000e400ff067b82 */ /* 0x000e300000000a00 */
[----:B------:R-:W1:Y:S01]  /*0430*/  LDC.64 R4, c[0x0][0x380] ;  /* 0x0000e000ff047b82 */ /* 0x000e620000000a00 */
[----:B0-----:R-:W-:-:S04]  /*0440*/  IMAD.WIDE.U32 R2, R2, 0x4, R6 ;  /* 0x0000000402027825 */ /* 0x001fc800078e0006 */
[----:B------:R-:W-:Y:S01]  /*0450*/  IMAD.MOV.U32 R7, RZ, RZ, 0x1 ;  /* 0x00000001ff077424 */ /* 0x000fe200078e00ff */
[----:B------:R0:W-:Y:S01]  /*0460*/  STG.E desc[UR6][R2.64], R9 ;  /* 0x0000000902007986 */ /* 0x0001e2000c101906 */
[----:B------:R-:W-:Y:S06]  /*0470*/  MEMBAR.ALL.SYS ;  /* 0x0000000000007992 */ /* 0x000fec000000b000 */
[----:B------:R-:W-:-:S00]  /*0480*/  ERRBAR ;  /* 0x00000000000079ab */ /* 0x000fc00000000000 */
[----:B------:R-:W-:Y:S06]  /*0490*/  CGAERRBAR ;  /* 0x00000000000075ab */ /* 0x000fec0000000000 */
[----:B-1----:R-:W2:Y:S01]  /*04a0*/  ATOM.E.ADD.S32.STRONG.SYS PT, R4, desc[UR6][R4.64], R7 ;  /* 0x800000070404798a */ /* 0x002ea200081f5306 */
[----:B------:R-:W1:Y:S02]  /*04b0*/  LDCU UR5, c[0x0][0x370] ;  /* 0x00006e00ff0577ac */ /* 0x000e640008000800 */
[----:B-1----:R-:W-:-:S06]  /*04c0*/  UIADD3 UR5, UPT, UPT, UR5, -0x1, URZ ;  /* 0xffffffff05057890 */ /* 0x002fcc000fffe0ff */
[----:B--2---:R-:W-:-:S04]  /*04d0*/  ISETP.NE.AND P0, PT, R4, UR5, PT ;  /* 0x0000000504007c0c */ /* 0x004fc8000bf05270 */
[----:B------:R-:W-:-:S05]  /*04e0*/  SEL R6, RZ, 0x1, P0 ;  /* 0x00000001ff067807 */ /* 0x000fca0000000000 */
[----:B------:R0:W-:Y:S04]  /*04f0*/  STS.U8 [UR4], R6 ;  /* 0x00000006ff007988 */ /* 0x0001e80008000004 */
.L_x_17:
[----:B------:R-:W-:Y:S05]  /*0500*/  BSYNC.RECONVERGENT B0 ;  /* 0x0000000000007941 */ /* 0x000fea0003800200 */
.L_x_16:
[----:B------:R-:W-:Y:S06]  /*0510*/  BAR.SYNC.DEFER_BLOCKING 0x0 ;  /* 0x0000000000007b1d */ /* 0x000fec0000010000 */
[----:B0-----:R-:W0:Y:S02]  /*0520*/  LDS.U8 R2, [UR4] ;  /* 0x00000004ff027984 */ /* 0x001e240008000000 */
[----:B0-----:R-:W-:-:S13]  /*0530*/  ISETP.NE.AND P0, PT, R2, RZ, PT ;  /* 0x000000ff0200720c */ /* 0x001fda0003f05270 */
[----:B------:R-:W-:Y:S05]  /*0540*/  @!P0 EXIT ;  /* 0x000000000000894d */ /* 0x000fea0003800000 */
[----:B------:R-:W0:Y:S01]  /*0550*/  LDCU UR5, c[0x0][0x370] ;  /* 0x00006e00ff0577ac */ /* 0x000e220008000800 */
[----:B------:R-:W-:Y:S01]  /*0560*/  BSSY.RECONVERGENT B2, `(.L_x_18) ;  /* 0x00000bb000027945 */ /* 0x000fe20003800200 */
[----:B------:R-:W-:Y:S01]  /*0570*/  IMAD.MOV.U32 R16, RZ, RZ, RZ ;  /* 0x000000ffff107224 */ /* 0x000fe200078e00ff */
[----:B0-----:R-:W-:-:S13]  /*0580*/  ISETP.GE.U32.AND P0, PT, R23, UR5, PT ;  /* 0x0000000517007c0c */ /* 0x001fda000bf06070 */
[----:B------:R-:W-:Y:S05]  /*0590*/  @P0 BRA `(.L_x_19) ;  /* 0x0000000800dc0947 */ /* 0x000fea0003800000 */
[----:B------:R-:W0:Y:S01]  /*05a0*/  LDC R2, c[0x0][0x360] ;  /* 0x0000d800ff027b82 */ /* 0x000e220000000800 */
[----:B------:R-:W-:Y:S01]  /*05b0*/  BSSY.RECONVERGENT B1, `(.L_x_20) ;  /* 0x00000aa000017945 */ /* 0x000fe20003800200 */
[----:B------:R-:W-:Y:S01]  /*05c0*/  HFMA2 R16, -RZ, RZ, 0, 0 ;  /* 0x00000000ff107431 */ /* 0x000fe200000001ff */
[----:B0-----:R-:W0:Y:S01]  /*05d0*/  I2F.U32.RP R7, R2 ;  /* 0x0000000200077306 */ /* 0x001e220000209000 */
[----:B------:R-:W-:Y:S01]  /*05e0*/  IMAD.IADD R11, R23, 0x1, R2 ;  /* 0x00000001170b7824 */ /* 0x000fe200078e0202 */
[----:B------:R-:W-:-:S04]  /*05f0*/  ISETP.NE.U32.AND P4, PT, R2, RZ, PT ;  /* 0x000000ff0200720c */ /* 0x000fc80003f85070 */
[C---:B------:R-:W-:Y:S02]  /*0600*/  ISETP.GE.U32.AND P0, PT, R11.reuse, UR5, PT ;  /* 0x000000050b007c0c */ /* 0x040fe4000bf06070 */
[----:B------:R-:W-:Y:S02]  /*0610*/  VIMNMX.U32 R6, PT, PT, R11, UR5, !PT ;  /* 0x000000050b067c48 */ /* 0x000fe4000ffe0000 */
[----:B------:R-:W-:Y:S01]  /*0620*/  SEL R3, RZ, 0x1, P0 ;  /* 0x00000001ff037807 */ /* 0x000fe20000000000 */
[----:B0-----:R-:W0:Y:S02]  /*0630*/  MUFU.RCP R7, R7 ;  /* 0x0000000700077308 */ /* 0x001e240000001000 */
        /* <DEDUP_REMOVED lines=36> */
.L_x_26:
        /* <DEDUP_REMOVED lines=64> */
.L_x_25:
[----:B------:R-:W-:Y:S05]  /*0c80*/  BSYNC.RECONVERGENT B3 ;  /* 0x0000000000037941 */ /* 0x000fea0003800200 */
.L_x_24:
        /* <DEDUP_REMOVED lines=37> */
.L_x_28:
[----:B------:R-:W-:Y:S05]  /*0ee0*/  BSYNC.RECONVERGENT B3 ;  /* 0x0000000000037941 */ /* 0x000fea0003800200 */
.L_x_27:
[----:B------:R-:W-:-:S13]  /*0ef0*/  ISETP.NE.OR P0, PT, R4, RZ, P0 ;  /* 0x000000ff0400720c */ /* 0x000fda0000705670 */
[----:B------:R-:W-:Y:S05]  /*0f00*/  @!P0 BREAK.RELIABLE B0 ;  /* 0x0000000000008942 */ /* 0x000fea0003800100 */
[----:B------:R-:W-:Y:S05]  /*0f10*/  @!P0 BRA `(.L_x_21) ;  /* 0x00000000004c8947 */ /* 0x000fea0003800000 */
.L_x_23:
[----:B------:R-:W-:Y:S05]  /*0f20*/  BSYNC.RELIABLE B0 ;  /* 0x0000000000007941 */ /* 0x000fea0003800100 */
.L_x_22:
        /* <DEDUP_REMOVED lines=18> */
.L_x_21:
[----:B------:R-:W-:Y:S05]  /*1050*/  BSYNC.RECONVERGENT B1 ;  /* 0x0000000000017941 */ /* 0x000fea0003800200 */
.L_x_20:
[----:B------:R-:W-:-:S13]  /*1060*/  ISETP.NE.AND P0, PT, R3, RZ, PT ;  /* 0x000000ff0300720c */ /* 0x000fda0003f05270 */
[----:B------:R-:W-:Y:S05]  /*1070*/  @!P0 BRA `(.L_x_19) ;  /* 0x0000000000248947 */ /* 0x000fea0003800000 */
[----:B------:R-:W1:Y:S01]  /*1080*/  LDC.64 R4, c[0x0][0x390] ;  /* 0x0000e400ff047b82 */ /* 0x000e620000000a00 */
[----:B------:R-:W-:Y:S02]  /*1090*/  IMAD.MOV R3, RZ, RZ, -R3 ;  /* 0x000000ffff037224 */ /* 0x000fe400078e0a03 */
[----:B-1----:R-:W-:-:S07]  /*10a0*/  IMAD.WIDE.U32 R4, R23, 0x4, R4 ;  /* 0x0000000417047825 */ /* 0x002fce00078e0004 */
.L_x_29:
[----:B------:R1:W2:Y:S01]  /*10b0*/  LDG.E R7, desc[UR6][R4.64] ;  /* 0x0000000604077981 */ /* 0x0002a2000c1e1900 */
[----:B------:R-:W-:-:S05]  /*10c0*/  VIADD R3, R3, 0x1 ;  /* 0x0000000103037836 */ /* 0x000fca0000000000 */
[----:B------:R-:W-:Y:S01]  /*10d0*/  ISETP.NE.AND P0, PT, R3, RZ, PT ;  /* 0x000000ff0300720c */ /* 0x000fe20003f05270 */
[----:B-1----:R-:W-:Y:S01]  /*10e0*/  IMAD.WIDE.U32 R4, R2, 0x4, R4 ;  /* 0x0000000402047825 */ /* 0x002fe200078e0004 */
[----:B--2---:R-:W-:-:S11]  /*10f0*/  IADD3 R16, PT, PT, R7, R16, RZ ;  /* 0x0000001007107210 */ /* 0x004fd60007ffe0ff */
[----:B------:R-:W-:Y:S05]  /*1100*/  @P0 BRA `(.L_x_29) ;  /* 0xfffffffc00e80947 */ /* 0x000fea000383ffff */
.L_x_19:
[----:B------:R-:W-:Y:S05]  /*1110*/  BSYNC.RECONVERGENT B2 ;  /* 0x0000000000027941 */ /* 0x000fea0003800200 */
.L_x_18:
[----:B------:R-:W-:Y:S05]  /*1120*/  WARPSYNC.ALL ;  /* 0x0000000000007948 */ /* 0x000fea0003800000 */
[----:B------:R-:W1:Y:S02]  /*1130*/  REDUX.SUM.S32 UR8, R16 ;  /* 0x00000000100873c4 */ /* 0x000e64000000c200 */
[----:B-1----:R-:W-:-:S05]  /*1140*/  IMAD.U32 R9, RZ, RZ, UR8 ;  /* 0x00000008ff097e24 */ /* 0x002fca000f8e00ff */
[----:B------:R1:W-:Y:S01]  /*1150*/  @!P1 STS [R0+UR4+0x4], R9 ;  /* 0x0000040900009988 */ /* 0x0003e20008000804 */
[----:B------:R-:W-:Y:S06]  /*1160*/  BAR.SYNC.DEFER_BLOCKING 0x0 ;  /* 0x0000000000007b1d */ /* 0x000fec0000010000 */
[----:B------:R-:W-:Y:S05]  /*1170*/  @P2 EXIT ;  /* 0x000000000000294d */ /* 0x000fea0003800000 */
[----:B------:R-:W2:Y:S01]  /*1180*/  LDS.64 R4, [UR4+0x8] ;  /* 0x00000804ff047984 */ /* 0x000ea20008000a00 */
[----:B------:R-:W3:Y:S03]  /*1190*/  LDC.64 R2, c[0x0][0x390] ;  /* 0x0000e400ff027b82 */ /* 0x000ee60000000a00 */
[----:B------:R-:W4:Y:S01]  /*11a0*/  LDS R7, [UR4+0x10] ;  /* 0x00001004ff077984 */ /* 0x000f220008000800 */
[----:B--2---:R-:W-:-:S05]  /*11b0*/  IADD3 R4, PT, PT, R5, R4, R9 ;  /* 0x0000000405047210 */ /* 0x004fca0007ffe009 */
[----:B----4-:R-:W-:-:S05]  /*11c0*/  IMAD.IADD R7, R4, 0x1, R7 ;  /* 0x0000000104077824 */ /* 0x010fca00078e0207 */
[----:B---3--:R-:W-:Y:S01]  /*11d0*/  STG.E desc[UR6][R2.64], R7 ;  /* 0x0000000702007986 */ /* 0x008fe2000c101906 */
[----:B------:R-:W-:Y:S05]  /*11e0*/  EXIT ;  /* 0x000000000000794d */ /* 0x000fea0003800000 */
.L_x_30:
        /* <DEDUP_REMOVED lines=9> */
.L_x_54:


//--------------------- .text._Z25reduce_single_kernel_atomIiEvPN4cuda3__46atomicIiLNS0_3std3__412thread_scopeE1EEEPKT_PS8_ --------------------------
	.section	.text._Z25reduce_single_kernel_atomIiEvPN4cuda3__46atomicIiLNS0_3std3__412thread_scopeE1EEEPKT_PS8_,"ax",@progbits
	.align	128
        .global         _Z25reduce_single_kernel_atomIiEvPN4cuda3__46atomicIiLNS0_3std3__412thread_scopeE1EEEPKT_PS8_
        .type           _Z25reduce_single_kernel_atomIiEvPN4cuda3__46atomicIiLNS0_3std3__412thread_scopeE1EEEPKT_PS8_,@function
        .size           _Z25reduce_single_kernel_atomIiEvPN4cuda3__46atomicIiLNS0_3std3__412thread_scopeE1EEEPKT_PS8_,(.L_x_55 - _Z25reduce_single_kernel_atomIiEvPN4cuda3__46atomicIiLNS0_3std3__412thread_scopeE1EEEPKT_PS8_)
        .other          _Z25reduce_single_kernel_atomIiEvPN4cuda3__46atomicIiLNS0_3std3__412thread_scopeE1EEEPKT_PS8_,@"STO_CUDA_ENTRY STV_DEFAULT"
_Z25reduce_single_kernel_atomIiEvPN4cuda3__46atomicIiLNS0_3std3__412thread_scopeE1EEEPKT_PS8_:
.text._Z25reduce_single_kernel_atomIiEvPN4cuda3__46atomicIiLNS0_3std3__412thread_scopeE1EEEPKT_PS8_:
        /* <DEDUP_REMOVED lines=71> */
[----:B------:R-:W-:Y:S06]  /*0470*/  MEMBAR.ALL.GPU ;  /* 0x0000000000007992 */ /* 0x000fec000000a000 */
[----:B------:R-:W-:-:S00]  /*0480*/  ERRBAR ;  /* 0x00000000000079ab */ /* 0x000fc00000000000 */
[----:B------:R-:W-:Y:S06]  /*0490*/  CGAERRBAR ;  /* 0x00000000000075ab */ /* 0x000fec0000000000 */
[----:B-1----:R-:W2:Y:S01]  /*04a0*/  ATOM.E.ADD.S32.STRONG.GPU PT, R4, desc[UR6][R4.64], R7 ;  /* 0x800000070404798a */ /* 0x002ea200081ef306 */
[----:B------:R-:W1:Y:S02]  /*04b0*/  LDCU UR5, c[0x0][0x370] ;  /* 0x00006e00ff0577ac */ /* 0x000e640008000800 */
[----:B-1----:R-:W-:-:S06]  /*04c0*/  UIADD3 UR5, UPT, UPT, UR5, -0x1, URZ ;  /* 0xffffffff05057890 */ /* 0x002fcc000fffe0ff */
[----:B--2---:R-:W-:-:S04]  /*04d0*/  ISETP.NE.AND P0, PT, R4, UR5, PT ;  /* 0x0000000504007c0c */ /* 0x004fc8000bf05270 */
[----:B------:R-:W-:-:S05]  /*04e0*/  SEL R6, RZ, 0x1, P0 ;  /* 0x00000001ff067807 */ /* 0x000fca0000000000 */
[----:B------:R0:W-:Y:S04]  /*04f0*/  STS.U8 [UR4], R6 ;  /* 0x00000006ff007988 */ /* 0x0001e80008000004 */
.L_x_32:
[----:B------:R-:W-:Y:S05]  /*0500*/  BSYNC.RECONVERGENT B0 ;  /* 0x0000000000007941 */ /* 0x000fea0003800200 */
.L_x_31:
        /* <DEDUP_REMOVED lines=55> */
.L_x_41:
        /* <DEDUP_REMOVED lines=64> */
.L_x_40:
[----:B------:R-:W-:Y:S05]  /*0c80*/  BSYNC.RECONVERGENT B3 ;  /* 0x0000000000037941 */ /* 0x000fea0003800200 */
.L_x_39:
        /* <DEDUP_REMOVED lines=37> */
.L_x_43:
[----:B------:R-:W-:Y:S05]  /*0ee0*/  BSYNC.RECONVERGENT B3 ;  /* 0x0000000000037941 */ /* 0x000fea0003800200 */
.L_x_42:
[----:B------:R-:W-:-:S13]  /*0ef0*/  ISETP.NE.OR P0, PT, R4, RZ, P0 ;  /* 0x000000ff0400720c */ /* 0x000fda0000705670 */
[----:B------:R-:W-:Y:S05]  /*0f00*/  @!P0 BREAK.RELIABLE B0 ;  /* 0x0000000000008942 */ /* 0x000fea0003800100 */
[----:B------:R-:W-:Y:S05]  /*0f10*/  @!P0 BRA `(.L_x_36) ;  /* 0x00000000004c8947 */ /* 0x000fea0003800000 */
.L_x_38:
[----:B------:R-:W-:Y:S05]  /*0f20*/  BSYNC.RELIABLE B0 ;  /* 0x0000000000007941 */ /* 0x000fea0003800100 */
.L_x_37:
        /* <DEDUP_REMOVED lines=18> */
.L_x_36:
[----:B------:R-:W-:Y:S05]  /*1050*/  BSYNC.RECONVERGENT B1 ;  /* 0x0000000000017941 */ /* 0x000fea0003800200 */
.L_x_35:
[----:B------:R-:W-:-:S13]  /*1060*/  ISETP.NE.AND P0, PT, R3, RZ, PT ;  /* 0x000000ff0300720c */ /* 0x000fda0003f05270 */
[----:B------:R-:W-:Y:S05]  /*1070*/  @!P0 BRA `(.L_x_34) ;  /* 0x0000000000248947 */ /* 0x000fea0003800000 */
[----:B------:R-:W1:Y:S01]  /*1080*/  LDC.64 R4, c[0x0][0x390] ;  /* 0x0000e400ff047b82 */ /* 0x000e620000000a00 */
[----:B------:R-:W-:Y:S02]  /*1090*/  IMAD.MOV R3, RZ, RZ, -R3 ;  /* 0x000000ffff037224 */ /* 0x000fe400078e0a03 */
[----:B-1----:R-:W-:-:S07]  /*10a0*/  IMAD.WIDE.U32 R4, R23, 0x4, R4 ;  /* 0x0000000417047825 */ /* 0x002fce00078e0004 */
.L_x_44:
[----:B------:R1:W2:Y:S01]  /*10b0*/  LDG.E R7, desc[UR6][R4.64] ;  /* 0x0000000604077981 */ /* 0x0002a2000c1e1900 */
[----:B------:R-:W-:-:S05]  /*10c0*/  VIADD R3, R3, 0x1 ;  /* 0x0000000103037836 */ /* 0x000fca0000000000 */
[----:B------:R-:W-:Y:S01]  /*10d0*/  ISETP.NE.AND P0, PT, R3, RZ, PT ;  /* 0x000000ff0300720c */ /* 0x000fe20003f05270 */
[----:B-1----:R-:W-:Y:S01]  /*10e0*/  IMAD.WIDE.U32 R4, R2, 0x4, R4 ;  /* 0x0000000402047825 */ /* 0x002fe200078e0004 */
[----:B--2---:R-:W-:-:S11]  /*10f0*/  IADD3 R16, PT, PT, R7, R16, RZ ;  /* 0x0000001007107210 */ /* 0x004fd60007ffe0ff */
[----:B------:R-:W-:Y:S05]  /*1100*/  @P0 BRA `(.L_x_44) ;  /* 0xfffffffc00e80947 */ /* 0x000fea000383ffff */
.L_x_34:
[----:B------:R-:W-:Y:S05]  /*1110*/  BSYNC.RECONVERGENT B2 ;  /* 0x0000000000027941 */ /* 0x000fea0003800200 */
.L_x_33:
        /* <DEDUP_REMOVED lines=13> */
.L_x_45:
        /* <DEDUP_REMOVED lines=9> */
.L_x_55:


//--------------------- .text._Z20reduce_block_resultsIiEviPKT_PS0_ --------------------------
	.section	.text._Z20reduce_block_resultsIiEviPKT_PS0_,"ax",@progbits
	.align	128
        .global         _Z20reduce_block_resultsIiEviPKT_PS0_
        .type           _Z20reduce_block_resultsIiEviPKT_PS0_,@function
        .size           _Z20reduce_block_resultsIiEviPKT_PS0_,(.L_x_56 - _Z20reduce_block_resultsIiEviPKT_PS0_)
        .other          _Z20reduce_block_resultsIiEviPKT_PS0_,@"STO_CUDA_ENTRY STV_DEFAULT"
_Z20reduce_block_resultsIiEviPKT_PS0_:
.text._Z20reduce_block_resultsIiEviPKT_PS0_:
[----:B------:R-:W-:Y:S01]  /*0000*/  LDC R1, c[0x0][0x37c] ;  /* 0x0000df00ff017b82 */ /* 0x000fe20000000800 */
[----:B------:R-:W0:Y:S01]  /*0010*/  S2R R0, SR_LANEID ;  /* 0x0000000000007919 */ /* 0x000e220000000000 */
[----:B------:R-:W1:Y:S01]  /*0020*/  LDCU UR4, c[0x0][0x380] ;  /* 0x00007000ff0477ac */ /* 0x000e620008000800 */
[----:B------:R-:W-:Y:S01]  /*0030*/  BSSY.RECONVERGENT B0, `(.L_x_46) ;  /* 0x0000012000007945 */ /* 0x000fe20003800200 */
[----:B------:R-:W1:Y:S01]  /*0040*/  S2R R8, SR_TID.X ;  /* 0x0000000000087919 */ /* 0x000e620000002100 */
[----:B------:R-:W2:Y:S01]  /*0050*/  LDCU.64 UR6, c[0x0][0x358] ;  /* 0x00006b00ff0677ac */ /* 0x000ea20008000a00 */
[----:B0-----:R-:W-:Y:S01]  /*0060*/  ISETP.NE.AND P0, PT, R0, RZ, PT ;  /* 0x000000ff0000720c */ /* 0x001fe20003f05270 */
[----:B------:R-:W-:Y:S01]  /*0070*/  IMAD.MOV.U32 R0, RZ, RZ, RZ ;  /* 0x000000ffff007224 */ /* 0x000fe200078e00ff */
[----:B-1----:R-:W-:-:S11]  /*0080*/  ISETP.GE.AND P1, PT, R8, UR4, PT ;  /* 0x0000000408007c0c */ /* 0x002fd6000bf26270 */
[----:B------:R-:W0:Y:S02]  /*0090*/  @!P0 S2R R6, SR_CgaCtaId ;  /* 0x0000000000068919 */ /* 0x000e240000008800 */
[----:B--2---:R-:W-:Y:S05]  /*00a0*/  @P1 BRA `(.L_x_47) ;  /* 0x0000000000281947 */ /* 0x004fea0003800000 */
[----:B------:R-:W1:Y:S01]  /*00b0*/  LDC R10, c[0x0][0x360] ;  /* 0x0000d800ff0a7b82 */ /* 0x000e620000000800 */
[----:B------:R-:W-:Y:S02]  /*00c0*/  IMAD.MOV.U32 R0, RZ, RZ, RZ ;  /* 0x000000ffff007224 */ /* 0x000fe400078e00ff */
[----:B------:R-:W-:-:S05]  /*00d0*/  IMAD.MOV.U32 R7, RZ, RZ, R8 ;  /* 0x000000ffff077224 */ /* 0x000fca00078e0008 */
[----:B------:R-:W2:Y:S02]  /*00e0*/  LDC.64 R4, c[0x0][0x388] ;  /* 0x0000e200ff047b82 */ /* 0x000ea40000000a00 */
.L_x_48:
[----:B--2---:R-:W-:-:S06]  /*00f0*/  IMAD.WIDE R2, R7, 0x4, R4 ;  /* 0x0000000407027825 */ /* 0x004fcc00078e0204 */
[----:B------:R-:W2:Y:S01]  /*0100*/  LDG.E R3, desc[UR6][R2.64] ;  /* 0x0000000602037981 */ /* 0x000ea2000c1e1900 */
[----:B-1----:R-:W-:-:S05]  /*0110*/  IMAD.IADD R7, R10, 0x1, R7 ;  /* 0x000000010a077824 */ /* 0x002fca00078e0207 */
[----:B------:R-:W-:Y:S01]  /*0120*/  ISETP.GE.AND P1, PT, R7, UR4, PT ;  /* 0x0000000407007c0c */ /* 0x000fe2000bf26270 */
[----:B--2---:R-:W-:-:S12]  /*0130*/  IMAD.IADD R0, R3, 0x1, R0 ;  /* 0x0000000103007824 */ /* 0x004fd800078e0200 */
[----:B------:R-:W-:Y:S05]  /*0140*/  @!P1 BRA `(.L_x_48) ;  /* 0xfffffffc00e89947 */ /* 0x000fea000383ffff */
.L_x_47:
[----:B------:R-:W-:Y:S05]  /*0150*/  BSYNC.RECONVERGENT B0 ;  /* 0x0000000000007941 */ /* 0x000fea0003800200 */
.L_x_46:
[----:B------:R-:W1:Y:S01]  /*0160*/  REDUX.SUM.S32 UR5, R0 ;  /* 0x00000000000573c4 */ /* 0x000e62000000c200 */
[----:B------:R-:W-:Y:S02]  /*0170*/  @!P0 MOV R3, 0x400 ;  /* 0x0000040000038802 */ /* 0x000fe40000000f00 */
[----:B------:R-:W-:Y:S02]  /*0180*/  @!P0 SHF.R.U32.HI R2, RZ, 0x3, R8 ;  /* 0x00000003ff028819 */ /* 0x000fe40000011608 */
[----:B0-----:R-:W-:Y:S02]  /*0190*/  @!P0 LEA R3, R6, R3, 0x18 ;  /* 0x0000000306038211 */ /* 0x001fe400078ec0ff */
[----:B------:R-:W-:Y:S02]  /*01a0*/  @!P0 LOP3.LUT R2, R2, 0x7c, RZ, 0xc0, !PT ;  /* 0x0000007c02028812 */ /* 0x000fe400078ec0ff */
[----:B------:R-:W-:-:S03]  /*01b0*/  ISETP.NE.AND P1, PT, R8, RZ, PT ;  /* 0x000000ff0800720c */ /* 0x000fc60003f25270 */
[----:B------:R-:W-:Y:S02]  /*01c0*/  @!P0 IMAD.IADD R2, R2, 0x1, R3 ;  /* 0x0000000102028824 */ /* 0x000fe400078e0203 */
[----:B-1----:R-:W-:-:S05]  /*01d0*/  IMAD.U32 R9, RZ, RZ, UR5 ;  /* 0x00000005ff097e24 */ /* 0x002fca000f8e00ff */
[----:B------:R0:W-:Y:S01]  /*01e0*/  @!P0 STS [R2+0x4], R9 ;  /* 0x0000040902008388 */ /* 0x0001e20000000800 */
[----:B------:R-:W-:Y:S06]  /*01f0*/  BAR.SYNC.DEFER_BLOCKING 0x0 ;  /* 0x0000000000007b1d */ /* 0x000fec0000010000 */
[----:B------:R-:W-:Y:S05]  /*0200*/  @P1 EXIT ;  /* 0x000000000000194d */ /* 0x000fea0003800000 */
[----:B------:R-:W1:Y:S01]  /*0210*/  S2UR UR5, SR_CgaCtaId ;  /* 0x00000000000579c3 */ /* 0x000e620000008800 */
[----:B------:R-:W-:-:S07]  /*0220*/  UMOV UR4, 0x400 ;  /* 0x0000040000047882 */ /* 0x000fce0000000000 */
[----:B0-----:R-:W0:Y:S01]  /*0230*/  LDC.64 R2, c[0x0][0x390] ;  /* 0x0000e400ff027b82 */ /* 0x001e220000000a00 */
[----:B-1----:R-:W-:-:S09]  /*0240*/  ULEA UR4, UR5, UR4, 0x18 ;  /* 0x0000000405047291 */ /* 0x002fd2000f8ec0ff */
[----:B------:R-:W1:Y:S04]  /*0250*/  LDS.64 R4, [UR4+0x8] ;  /* 0x00000804ff047984 */ /* 0x000e680008000a00 */
[----:B------:R-:W2:Y:S01]  /*0260*/  LDS R7, [UR4+0x10] ;  /* 0x00001004ff077984 */ /* 0x000ea20008000800 */
[----:B-1----:R-:W-:-:S05]  /*0270*/  IADD3 R4, PT, PT, R5, R4, R9 ;  /* 0x0000000405047210 */ /* 0x002fca0007ffe009 */
[----:B--2---:R-:W-:-:S05]  /*0280*/  IMAD.IADD R7, R4, 0x1, R7 ;  /* 0x0000000104077824 */ /* 0x004fca00078e0207 */
[----:B0-----:R-:W-:Y:S01]  /*0290*/  STG.E desc[UR6][R2.64], R7 ;  /* 0x0000000702007986 */ /* 0x001fe2000c101906 */
[----:B------:R-:W-:Y:S05]  /*02a0*/  EXIT ;  /* 0x000000000000794d */ /* 0x000fea0003800000 */
.L_x_49:
        /* <DEDUP_REMOVED lines=13> */
.L_x_56:


//--------------------- .text._Z6reduceIiEvPKT_PS0_ --------------------------
	.section	.text._Z6reduceIiEvPKT_PS0_,"ax",@progbits
	.align	128
        .global         _Z6reduceIiEvPKT_PS0_
        .type           _Z6reduceIiEvPKT_PS0_,@function
        .size           _Z6reduceIiEvPKT_PS0_,(.L_x_57 - _Z6reduceIiEvPKT_PS0_)
        .other          _Z6reduceIiEvPKT_PS0_,@"STO_CUDA_ENTRY STV_DEFAULT"
_Z6reduceIiEvPKT_PS0_:
.text._Z6reduceIiEvPKT_PS0_:
        /* <DEDUP_REMOVED lines=46> */
[----:B0-----:R-:W-:-:S13]  /*02e0*/  ISETP.NE.AND P0, PT, R3, RZ, PT ;  /* 0x000000ff0300720c */ /* 0x001fda0003f05270 */
[----:B------:R-:W-:-:S04]  /*02f0*/  @!P0 SHF.R.U32.HI R2, RZ, 0x3, R2 ;  /* 0x00000003ff028819 */ /* 0x000fc80000011602 */
[----:B------:R-:W-:Y:S02]  /*0300*/  @!P0 LOP3.LUT R2, R2, 0x7c, RZ, 0xc0, !PT ;  /* 0x0000007c02028812 */ /* 0x000fe400078ec0ff */
        /* <DEDUP_REMOVED lines=8> */
[----:B------:R0:W-:Y:S01]  /*0390*/  @!P0 STS [R2+UR4+0x4], R5 ;  /* 0x0000040502008988 */ /* 0x0001e20008000804 */
[----:B------:R-:W-:Y:S06]  /*03a0*/  BAR.SYNC.DEFER_BLOCKING 0x0 ;  /* 0x0000000000007b1d */ /* 0x000fec0000010000 */
[----:B------:R-:W1:Y:S04]  /*03b0*/  @!P1 LDS.64 R6, [UR4+0x8] ;  /* 0x00000804ff069984 */ /* 0x000e680008000a00 */
[----:B------:R-:W2:Y:S01]  /*03c0*/  @!P1 LDS R9, [UR4+0x10] ;  /* 0x00001004ff099984 */ /* 0x000ea20008000800 */
[----:B------:R-:W-:Y:S06]  /*03d0*/  BAR.SYNC.DEFER_BLOCKING 0x0 ;  /* 0x0000000000007b1d */ /* 0x000fec0000010000 */
[----:B0-----:R-:W-:Y:S05]  /*03e0*/  @P1 EXIT ;  /* 0x000000000000194d */ /* 0x001fea0003800000 */
[----:B------:R-:W0:Y:S01]  /*03f0*/  LDC.64 R2, c[0x0][0x388] ;  /* 0x0000e200ff027b82 */ /* 0x000e220000000a00 */
[----:B-1----:R-:W-:-:S05]  /*0400*/  @!P1 IADD3 R6, PT, PT, R7, R6, R5 ;  /* 0x0000000607069210 */ /* 0x002fca0007ffe005 */
[----:B--2---:R-:W-:Y:S02]  /*0410*/  @!P1 IMAD.IADD R5, R6, 0x1, R9 ;  /* 0x0000000106059824 */ /* 0x004fe400078e0209 */
[----:B0-----:R-:W-:-:S05]  /*0420*/  IMAD.WIDE.U32 R2, R0, 0x4, R2 ;  /* 0x0000000400027825 */ /* 0x001fca00078e0002 */
[----:B------:R-:W-:Y:S01]  /*0430*/  STG.E desc[UR6][R2.64], R5 ;  /* 0x0000000502007986 */ /* 0x000fe2000c101906 */
[----:B------:R-:W-:Y:S05]  /*0440*/  EXIT ;  /* 0x000000000000794d */ /* 0x000fea0003800000 */
.L_x_50:
        /* <DEDUP_REMOVED lines=11> */
.L_x_57:


//--------------------- .text._Z4fillIiEviT_PS0_  --------------------------
	.section	.text._Z4fillIiEviT_PS0_,"ax",@progbits
	.align	128
        .global         _Z4fillIiEviT_PS0_
        .type           _Z4fillIiEviT_PS0_,@function
        .size           _Z4fillIiEviT_PS0_,(.L_x_58 - _Z4fillIiEviT_PS0_)
        .other          _Z4fillIiEviT_PS0_,@"STO_CUDA_ENTRY STV_DEFAULT"
_Z4fillIiEviT_PS0_:
.text._Z4fillIiEviT_PS0_:
[----:B------:R-:W-:Y:S01]  /*0000*/  LDC R1, c[0x0][0x37c] ;  /* 0x0000df00ff017b82 */ /* 0x000fe20000000800 */
[----:B------:R-:W0:Y:S07]  /*0010*/  S2R R5, SR_TID.X ;  /* 0x0000000000057919 */ /* 0x000e2e0000002100 */
[----:B------:R-:W0:Y:S01]  /*0020*/  S2UR UR4, SR_CTAID.X ;  /* 0x00000000000479c3 */ /* 0x000e220000002500 */
[----:B------:R-:W1:Y:S07]  /*0030*/  LDCU UR5, c[0x0][0x380] ;  /* 0x00007000ff0577ac */ /* 0x000e6e0008000800 */
[----:B------:R-:W0:Y:S02]  /*0040*/  LDC R0, c[0x0][0x360] ;  /* 0x0000d800ff007b82 */ /* 0x000e240000000800 */
[----:B0-----:R-:W-:-:S05]  /*0050*/  IMAD R5, R0, UR4, R5 ;  /* 0x0000000400057c24 */ /* 0x001fca000f8e0205 */
[----:B-1----:R-:W-:-:S13]  /*0060*/  ISETP.GE.AND P0, PT, R5, UR5, PT ;  /* 0x0000000505007c0c */ /* 0x002fda000bf06270 */
[----:B------:R-:W-:Y:S05]  /*0070*/  @P0 EXIT ;  /* 0x000000000000094d */ /* 0x000fea0003800000 */
[----:B------:R-:W0:Y:S01]  /*0080*/  LDC.64 R2, c[0x0][0x388] ;  /* 0x0000e200ff027b82 */ /* 0x000e220000000a00 */
[----:B------:R-:W1:Y:S07]  /*0090*/  LDCU.64 UR4, c[0x0][0x358] ;  /* 0x00006b00ff0477ac */ /* 0x000e6e0008000a00 */
[----:B------:R-:W1:Y:S01]  /*00a0*/  LDC R7, c[0x0][0x384] ;  /* 0x0000e100ff077b82 */ /* 0x000e620000000800 */
[----:B0-----:R-:W-:-:S05]  /*00b0*/  IMAD.WIDE R2, R5, 0x4, R2 ;  /* 0x0000000405027825 */ /* 0x001fca00078e0202 */
[----:B-1----:R-:W-:Y:S01]  /*00c0*/  STG.E desc[UR4][R2.64], R7 ;  /* 0x0000000702007986 */ /* 0x002fe2000c101904 */
[----:B------:R-:W-:Y:S05]  /*00d0*/  EXIT ;  /* 0x000000000000794d */ /* 0x000fea0003800000 */
.L_x_51:
        /* <DEDUP_REMOVED lines=10> */
.L_x_58:


//--------------------- .nv.shared.reserved.0     --------------------------
	.section	.nv.shared.reserved.0,"aw",@nobits
	.weak		__nv_reservedSMEM_offset_0_alias
	.size		__nv_reservedSMEM_offset_0_alias, 0, 64
	.other		__nv_reservedSMEM_offset_0_alias,@"STO_CUDA_RESERVED_SHARED STV_DEFAULT"
__nv_reservedSMEM_offset_0_alias:
	.zero		0
	.zero		64


//--------------------- .nv.global                --------------------------
	.section	.nv.global,"aw",@nobits
.nv.global:
	.type		_ZN34_INTERNAL_3d46cfab_4_k_cu_31833df46thrust24THRUST_300001_SM_1000_NS12placeholders2_5E,@object
	.size		_ZN34_INTERNAL_3d46cfab_4_k_cu_31833df46thrust24THRUST_300001_SM_1000_NS12placeholders2_5E,(_ZN34_INTERNAL_3d46cfab_4_k_cu_31833df44cuda3std3__45__cpo6cbeginE - _ZN34_INTERNAL_3d46cfab_4_k_cu_31833df46thrust24THRUST_300001_SM_1000_NS12placeholders2_5E)
_ZN34_INTERNAL_3d46cfab_4_k_cu_31833df46thrust24THRUST_300001_SM_1000_NS12placeholders2_5E:
	.zero		1
	.type		_ZN34_INTERNAL_3d46cfab_4_k_cu_31833df44cuda3std3__45__cpo6cbeginE,@object
	.size		_ZN34_INTERNAL_3d46cfab_4_k_cu_31833df44cuda3std3__45__cpo6cbeginE,(_ZN34_INTERNAL_3d46cfab_4_k_cu_31833df44cuda3std6ranges3__45__cpo6cbeginE - _ZN34_INTERNAL_3d46cfab_4_k_cu_31833df44cuda3std3__45__cpo6cbeginE)
_ZN34_INTERNAL_3d46cfab_4_k_cu_31833df44cuda3std3__45__cpo6cbeginE:
	.zero		1
	.type		_ZN34_INTERNAL_3d46cfab_4_k_cu_31833df44cuda3std6ranges3__45__cpo6cbeginE,@object
	.size		_ZN34_INTERNAL_3d46cfab_4_k_cu_31833df44cuda3std6ranges3__45__cpo6cbeginE,(_ZN34_INTERNAL_3d46cfab_4_k_cu_31833df44cuda3std3__48in_placeE - _ZN34_INTERNAL_3d46cfab_4_k_cu_31833df44cuda3std6ranges3__45__cpo6cbeginE)
_ZN34_INTERNAL_3d46cfab_4_k_cu_31833df44cuda3std6ranges3__45__cpo6cbeginE:
	.zero		1
	.type		_ZN34_INTERNAL_3d46cfab_4_k_cu_31833df44cuda3std3__48in_placeE,@object
	.size		_ZN34_INTERNAL_3d46cfab_4_k_cu_31833df44cuda3std3__48in_placeE,(_ZN34_INTERNAL_3d46cfab_4_k_cu_31833df44cuda3std6ranges3__45__cpo4sizeE - _ZN34_INTERNAL_3d46cfab_4_k_cu_31833df44cuda3std3__48in_placeE)
_ZN34_INTERNAL_3d46cfab_4_k_cu_31833df44cuda3std3__48in_placeE:
	.zero		1
	.type		_ZN34_INTERNAL_3d46cfab_4_k_cu_31833df44cuda3std6ranges3__45__cpo4sizeE,@object
	.size		_ZN34_INTERNAL_3d46cfab_4_k_cu_31833df44cuda3std6ranges3__45__cpo4sizeE,(_ZN34_INTERNAL_3d46cfab_4_k_cu_31833df46thrust24THRUST_300001_SM_1000_NS12placeholders2_9E - _ZN34_INTERNAL_3d46cfab_4_k_cu_31833df44cuda3std6ranges3__45__cpo4sizeE)
_ZN34_INTERNAL_3d46cfab_4_k_cu_31833df44cuda3std6ranges3__45__cpo4sizeE:
	.zero		1
	.type		_ZN34_INTERNAL_3d46cfab_4_k_cu_31833df46thrust24THRUST_300001_SM_1000_NS12placeholders2_9E,@object
	.size		_ZN34_INTERNAL_3d46cfab_4_k_cu_31833df46thrust24THRUST_300001_SM_1000_NS12placeholders2_9E,(_ZN34_INTERNAL_3d46cfab_4_k_cu_31833df44cuda3std3__45__cpo7crbeginE - _ZN34_INTERNAL_3d46cfab_4_k_cu_31833df46thrust24THRUST_300001_SM_1000_NS12placeholders2_9E)
_ZN34_INTERNAL_3d46cfab_4_k_cu_31833df46thrust24THRUST_300001_SM_1000_NS12placeholders2_9E:
	.zero		1
	.type		_ZN34_INTERNAL_3d46cfab_4_k_cu_31833df44cuda3std3__45__cpo7crbeginE,@object
	.size		_ZN34_INTERNAL_3d46cfab_4_k_cu_31833df44cuda3std3__45__cpo7crbeginE,(_ZN34_INTERNAL_3d46cfab_4_k_cu_31833df44cuda3std6ranges3__45__cpo4nextE - _ZN34_INTERNAL_3d46cfab_4_k_cu_31833df44cuda3std3__45__cpo7crbeginE)
_ZN34_INTERNAL_3d46cfab_4_k_cu_31833df44cuda3std3__45__cpo7crbeginE:
	.zero		1
	.type		_ZN34_INTERNAL_3d46cfab_4_k_cu_31833df44cuda3std6ranges3__45__cpo4nextE,@object
	.size		_ZN34_INTERNAL_3d46cfab_4_k_cu_31833df44cuda3std6ranges3__45__cpo4nextE,(_ZN34_INTERNAL_3d46cfab_4_k_cu_31833df44cuda3std6ranges3__45__cpo4swapE - _ZN34_INTERNAL_3d46cfab_4_k_cu_31833df44cuda3std6ranges3__45__cpo4nextE)
_ZN34_INTERNAL_3d46cfab_4_k_cu_31833df44cuda3std6ranges3__45__cpo4nextE:
	.zero		1
	.type		_ZN34_INTERNAL_3d46cfab_4_k_cu_31833df44cuda3std6ranges3__45__cpo4swapE,@object
	.size		_ZN34_INTERNAL_3d46cfab_4_k_cu_31833df44cuda3std6ranges3__45__cpo4swapE,(_ZN34_INTERNAL_3d46cfab_4_k_cu_31833df46thrust24THRUST_300001_SM_1000_NS12placeholders2_1E - _ZN34_INTERNAL_3d46cfab_4_k_cu_31833df44cuda3std6ranges3__45__cpo4swapE)
_ZN34_INTERNAL_3d46cfab_4_k_cu_31833df44cuda3std6ranges3__45__cpo4swapE:
	.zero		1
	.type		_ZN34_INTERNAL_3d46cfab_4_k_cu_31833df46thrust24THRUST_300001_SM_1000_NS12placeholders2_1E,@object
	.size		_ZN34_INTERNAL_3d46cfab_4_k_cu_31833df46thrust24THRUST_300001_SM_1000_NS12placeholders2_1E,(_ZN34_INTERNAL_3d46cfab_4_k_cu_31833df46thrust24THRUST_300001_SM_1000_NS12placeholders2_3E - _ZN34_INTERNAL_3d46cfab_4_k_cu_31833df46thrust24THRUST_300001_SM_1000_NS12placeholders2_1E)
_ZN34_INTERNAL_3d46cfab_4_k_cu_31833df46thrust24THRUST_300001_SM_1000_NS12placeholders2_1E:
	.zero		1
	.type		_ZN34_INTERNAL_3d46cfab_4_k_cu_31833df46thrust24THRUST_300001_SM_1000_NS12placeholders2_3E,@object
	.size		_ZN34_INTERNAL_3d46cfab_4_k_cu_31833df46thrust24THRUST_300001_SM_1000_NS12placeholders2_3E,(_ZN34_INTERNAL_3d46cfab_4_k_cu_31833df44cuda3std3__45__cpo5beginE - _ZN34_INTERNAL_3d46cfab_4_k_cu_31833df46thrust24THRUST_300001_SM_1000_NS12placeholders2_3E)
_ZN34_INTERNAL_3d46cfab_4_k_cu_31833df46thrust24THRUST_300001_SM_1000_NS12placeholders2_3E:
	.zero		1
	.type		_ZN34_INTERNAL_3d46cfab_4_k_cu_31833df44cuda3std3__45__cpo5beginE,@object
	.size		_ZN34_INTERNAL_3d46cfab_4_k_cu_31833df44cuda3std3__45__cpo5beginE,(_ZN34_INTERNAL_3d46cfab_4_k_cu_31833df44cuda3std6ranges3__45__cpo5beginE - _ZN34_INTERNAL_3d46cfab_4_k_cu_31833df44cuda3std3__45__cpo5beginE)
_ZN34_INTERNAL_3d46cfab_4_k_cu_31833df44cuda3std3__45__cpo5beginE:
	.zero		1
	.type		_ZN34_INTERNAL_3d46cfab_4_k_cu_31833df44cuda3std6ranges3__45__cpo5beginE,@object
	.size		_ZN34_INTERNAL_3d46cfab_4_k_cu_31833df44cuda3std6ranges3__45__cpo5beginE,(_ZN34_INTERNAL_3d46cfab_4_k_cu_31833df44cuda3std3__436_GLOBAL__N__3d46cfab_4_k_cu_31833df46ignoreE - _ZN34_INTERNAL_3d46cfab_4_k_cu_31833df44cuda3std6ranges3__45__cpo5beginE)
_ZN34_INTERNAL_3d46cfab_4_k_cu_31833df44cuda3std6ranges3__45__cpo5beginE:
	.zero		1
	.type		_ZN34_INTERNAL_3d46cfab_4_k_cu_31833df44cuda3std3__436_GLOBAL__N__3d46cfab_4_k_cu_31833df46ignoreE,@object
	.size		_ZN34_INTERNAL_3d46cfab_4_k_cu_31833df44cuda3std3__436_GLOBAL__N__3d46cfab_4_k_cu_31833df46ignoreE,(_ZN34_INTERNAL_3d46cfab_4_k_cu_31833df44cuda3std6ranges3__45__cpo4dataE - _ZN34_INTERNAL_3d46cfab_4_k_cu_31833df44cuda3std3__436_GLOBAL__N__3d46cfab_4_k_cu_31833df46ignoreE)
_ZN34_INTERNAL_3d46cfab_4_k_cu_31833df44cuda3std3__436_GLOBAL__N__3d46cfab_4_k_cu_31833df46ignoreE:
	.zero		1
	.type		_ZN34_INTERNAL_3d46cfab_4_k_cu_31833df44cuda3std6ranges3__45__cpo4dataE,@object
	.size		_ZN34_INTERNAL_3d46cfab_4_k_cu_31833df44cuda3std6ranges3__45__cpo4dataE,(_ZN34_INTERNAL_3d46cfab_4_k_cu_31833df46thrust24THRUST_300001_SM_1000_NS12placeholders2_7E - _ZN34_INTERNAL_3d46cfab_4_k_cu_31833df44cuda3std6ranges3__45__cpo4dataE)
_ZN34_INTERNAL_3d46cfab_4_k_cu_31833df44cuda3std6ranges3__45__cpo4dataE:
	.zero		1
	.type		_ZN34_INTERNAL_3d46cfab_4_k_cu_31833df46thrust24THRUST_300001_SM_1000_NS12placeholders2_7E,@object
	.size		_ZN34_INTERNAL_3d46cfab_4_k_cu_31833df46thrust24THRUST_300001_SM_1000_NS12placeholders2_7E,(_ZN34_INTERNAL_3d46cfab_4_k_cu_31833df44cuda3std3__45__cpo6rbeginE - _ZN34_INTERNAL_3d46cfab_4_k_cu_31833df46thrust24THRUST_300001_SM_1000_NS12placeholders2_7E)
_ZN34_INTERNAL_3d46cfab_4_k_cu_31833df46thrust24THRUST_300001_SM_1000_NS12placeholders2_7E:
	.zero		1
	.type		_ZN34_INTERNAL_3d46cfab_4_k_cu_31833df44cuda3std3__45__cpo6rbeginE,@object
	.size		_ZN34_INTERNAL_3d46cfab_4_k_cu_31833df44cuda3std3__45__cpo6rbeginE,(_ZN34_INTERNAL_3d46cfab_4_k_cu_31833df44cuda3std6ranges3__45__cpo7advanceE - _ZN34_INTERNAL_3d46cfab_4_k_cu_31833df44cuda3std3__45__cpo6rbeginE)
_ZN34_INTERNAL_3d46cfab_4_k_cu_31833df44cuda3std3__45__cpo6rbeginE:
	.zero		1
	.type		_ZN34_INTERNAL_3d46cfab_4_k_cu_31833df44cuda3std6ranges3__45__cpo7advanceE,@object
	.size		_ZN34_INTERNAL_3d46cfab_4_k_cu_31833df44cuda3std6ranges3__45__cpo7advanceE,(_ZN34_INTERNAL_3d46cfab_4_k_cu_31833df44cuda3std3__47nulloptE - _ZN34_INTERNAL_3d46cfab_4_k_cu_31833df44cuda3std6ranges3__45__cpo7advanceE)
_ZN34_INTERNAL_3d46cfab_4_k_cu_31833df44cuda3std6ranges3__45__cpo7advanceE:
	.zero		1
	.type		_ZN34_INTERNAL_3d46cfab_4_k_cu_31833df44cuda3std3__47nulloptE,@object
	.size		_ZN34_INTERNAL_3d46cfab_4_k_cu_31833df44cuda3std3__47nulloptE,(_ZN34_INTERNAL_3d46cfab_4_k_cu_31833df44cuda3std6ranges3__45__cpo8distanceE - _ZN34_INTERNAL_3d46cfab_4_k_cu_31833df44cuda3std3__47nulloptE)
_ZN34_INTERNAL_3d46cfab_4_k_cu_31833df44cuda3std3__47nulloptE:
	.zero		1
	.type		_ZN34_INTERNAL_3d46cfab_4_k_cu_31833df44cuda3std6ranges3__45__cpo8distanceE,@object
	.size		_ZN34_INTERNAL_3d46cfab_4_k_cu_31833df44cuda3std6ranges3__45__cpo8distanceE,(_ZN34_INTERNAL_3d46cfab_4_k_cu_31833df46thrust24THRUST_300001_SM_1000_NS12placeholders2_6E - _ZN34_INTERNAL_3d46cfab_4_k_cu_31833df44cuda3std6ranges3__45__cpo8distanceE)
_ZN34_INTERNAL_3d46cfab_4_k_cu_31833df44cuda3std6ranges3__45__cpo8distanceE:
	.zero		1
	.type		_ZN34_INTERNAL_3d46cfab_4_k_cu_31833df46thrust24THRUST_300001_SM_1000_NS12placeholders2_6E,@object
	.size		_ZN34_INTERNAL_3d46cfab_4_k_cu_31833df46thrust24THRUST_300001_SM_1000_NS12placeholders2_6E,(_ZN34_INTERNAL_3d46cfab_4_k_cu_31833df44cuda3std3__45__cpo4cendE - _ZN34_INTERNAL_3d46cfab_4_k_cu_31833df46thrust24THRUST_300001_SM_1000_NS12placeholders2_6E)
_ZN34_INTERNAL_3d46cfab_4_k_cu_31833df46thrust24THRUST_300001_SM_1000_NS12placeholders2_6E:
	.zero		1
	.type		_ZN34_INTERNAL_3d46cfab_4_k_cu_31833df44cuda3std3__45__cpo4cendE,@object
	.size		_ZN34_INTERNAL_3d46cfab_4_k_cu_31833df44cuda3std3__45__cpo4cendE,(_ZN34_INTERNAL_3d46cfab_4_k_cu_31833df44cuda3std6ranges3__45__cpo4cendE - _ZN34_INTERNAL_3d46cfab_4_k_cu_31833df44cuda3std3__45__cpo4cendE)
_ZN34_INTERNAL_3d46cfab_4_k_cu_31833df44cuda3std3__45__cpo4cendE:
	.zero		1
	.type		_ZN34_INTERNAL_3d46cfab_4_k_cu_31833df44cuda3std6ranges3__45__cpo4cendE,@object
	.size		_ZN34_INTERNAL_3d46cfab_4_k_cu_31833df44cuda3std6ranges3__45__cpo4cendE,(_ZN34_INTERNAL_3d46cfab_4_k_cu_31833df44cuda3std3__420unreachable_sentinelE - _ZN34_INTERNAL_3d46cfab_4_k_cu_31833df44cuda3std6ranges3__45__cpo4cendE)
_ZN34_INTERNAL_3d46cfab_4_k_cu_31833df44cuda3std6ranges3__45__cpo4cendE:
	.zero		1
	.type		_ZN34_INTERNAL_3d46cfab_4_k_cu_31833df44cuda3std3__420unreachable_sentinelE,@object
	.size		_ZN34_INTERNAL_3d46cfab_4_k_cu_31833df44cuda3std3__420unreachable_sentinelE,(_ZN34_INTERNAL_3d46cfab_4_k_cu_31833df44cuda3std6ranges3__45__cpo5ssizeE - _ZN34_INTERNAL_3d46cfab_4_k_cu_31833df44cuda3std3__420unreachable_sentinelE)
_ZN34_INTERNAL_3d46cfab_4_k_cu_31833df44cuda3std3__420unreachable_sentinelE:
	.zero		1
	.type		_ZN34_INTERNAL_3d46cfab_4_k_cu_31833df44cuda3std6ranges3__45__cpo5ssizeE,@object
	.size		_ZN34_INTERNAL_3d46cfab_4_k_cu_31833df44cuda3std6ranges3__45__cpo5ssizeE,(_ZN34_INTERNAL_3d46cfab_4_k_cu_31833df46thrust24THRUST_300001_SM_1000_NS12placeholders3_10E - _ZN34_INTERNAL_3d46cfab_4_k_cu_31833df44cuda3std6ranges3__45__cpo5ssizeE)
_ZN34_INTERNAL_3d46cfab_4_k_cu_31833df44cuda3std6ranges3__45__cpo5ssizeE:
	.zero		1
	.type		_ZN34_INTERNAL_3d46cfab_4_k_cu_31833df46thrust24THRUST_300001_SM_1000_NS12placeholders3_10E,@object
	.size		_ZN34_INTERNAL_3d46cfab_4_k_cu_31833df46thrust24THRUST_300001_SM_1000_NS12placeholders3_10E,(_ZN34_INTERNAL_3d46cfab_4_k_cu_31833df44cuda3std3__45__cpo5crendE - _ZN34_INTERNAL_3d46cfab_4_k_cu_31833df46thrust24THRUST_300001_SM_1000_NS12placeholders3_10E)
_ZN34_INTERNAL_3d46cfab_4_k_cu_31833df46thrust24THRUST_300001_SM_1000_NS12placeholders3_10E:
	.zero		1
	.type		_ZN34_INTERNAL_3d46cfab_4_k_cu_31833df44cuda3std3__45__cpo5crendE,@object
	.size		_ZN34_INTERNAL_3d46cfab_4_k_cu_31833df44cuda3std3__45__cpo5crendE,(_ZN34_INTERNAL_3d46cfab_4_k_cu_31833df44cuda3std6ranges3__45__cpo4prevE - _ZN34_INTERNAL_3d46cfab_4_k_cu_31833df44cuda3std3__45__cpo5crendE)
_ZN34_INTERNAL_3d46cfab_4_k_cu_31833df44cuda3std3__45__cpo5crendE:
	.zero		1
	.type		_ZN34_INTERNAL_3d46cfab_4_k_cu_31833df44cuda3std6ranges3__45__cpo4prevE,@object
	.size		_ZN34_INTERNAL_3d46cfab_4_k_cu_31833df44cuda3std6ranges3__45__cpo4prevE,(_ZN34_INTERNAL_3d46cfab_4_k_cu_31833df44cuda3std6ranges3__45__cpo9iter_moveE - _ZN34_INTERNAL_3d46cfab_4_k_cu_31833df44cuda3std6ranges3__45__cpo4prevE)
_ZN34_INTERNAL_3d46cfab_4_k_cu_31833df44cuda3std6ranges3__45__cpo4prevE:
	.zero		1
	.type		_ZN34_INTERNAL_3d46cfab_4_k_cu_31833df44cuda3std6ranges3__45__cpo9iter_moveE,@object
	.size		_ZN34_INTERNAL_3d46cfab_4_k_cu_31833df44cuda3std6ranges3__45__cpo9iter_moveE,(_ZN34_INTERNAL_3d46cfab_4_k_cu_31833df46thrust24THRUST_300001_SM_1000_NS12placeholders2_2E - _ZN34_INTERNAL_3d46cfab_4_k_cu_31833df44cuda3std6ranges3__45__cpo9iter_moveE)
_ZN34_INTERNAL_3d46cfab_4_k_cu_31833df44cuda3std6ranges3__45__cpo9iter_moveE:
	.zero		1
	.type		_ZN34_INTERNAL_3d46cfab_4_k_cu_31833df46thrust24THRUST_300001_SM_1000_NS12placeholders2_2E,@object
	.size		_ZN34_INTERNAL_3d46cfab_4_k_cu_31833df46thrust24THRUST_300001_SM_1000_NS12placeholders2_2E,(_ZN34_INTERNAL_3d46cfab_4_k_cu_31833df46thrust24THRUST_300001_SM_1000_NS12placeholders2_4E - _ZN34_INTERNAL_3d46cfab_4_k_cu_31833df46thrust24THRUST_300001_SM_1000_NS12placeholders2_2E)
_ZN34_INTERNAL_3d46cfab_4_k_cu_31833df46thrust24THRUST_300001_SM_1000_NS12placeholders2_2E:
	.zero		1
	.type		_ZN34_INTERNAL_3d46cfab_4_k_cu_31833df46thrust24THRUST_300001_SM_1000_NS12placeholders2_4E,@object
	.size		_ZN34_INTERNAL_3d46cfab_4_k_cu_31833df46thrust24THRUST_300001_SM_1000_NS12placeholders2_4E,(_ZN34_INTERNAL_3d46cfab_4_k_cu_31833df44cuda3std3__45__cpo3endE - _ZN34_INTERNAL_3d46cfab_4_k_cu_31833df46thrust24THRUST_300001_SM_1000_NS12placeholders2_4E)
_ZN34_INTERNAL_3d46cfab_4_k_cu_31833df46thrust24THRUST_300001_SM_1000_NS12placeholders2_4E:
	.zero		1
	.type		_ZN34_INTERNAL_3d46cfab_4_k_cu_31833df44cuda3std3__45__cpo3endE,@object
	.size		_ZN34_INTERNAL_3d46cfab_4_k_cu_31833df44cuda3std3__45__cpo3endE,(_ZN34_INTERNAL_3d46cfab_4_k_cu_31833df44cuda3std6ranges3__45__cpo3endE - _ZN34_INTERNAL_3d46cfab_4_k_cu_31833df44cuda3std3__45__cpo3endE)
_ZN34_INTERNAL_3d46cfab_4_k_cu_31833df44cuda3std3__45__cpo3endE:
	.zero		1
	.type		_ZN34_INTERNAL_3d46cfab_4_k_cu_31833df44cuda3std6ranges3__45__cpo3endE,@object
	.size		_ZN34_INTERNAL_3d46cfab_4_k_cu_31833df44cuda3std6ranges3__45__cpo3endE,(_ZN34_INTERNAL_3d46cfab_4_k_cu_31833df44cuda3std3__419piecewise_constructE - _ZN34_INTERNAL_3d46cfab_4_k_cu_31833df44cuda3std6ranges3__45__cpo3endE)
_ZN34_INTERNAL_3d46cfab_4_k_cu_31833df44cuda3std6ranges3__45__cpo3endE:
	.zero		1
	.type		_ZN34_INTERNAL_3d46cfab_4_k_cu_31833df44cuda3std3__419piecewise_constructE,@object
	.size		_ZN34_INTERNAL_3d46cfab_4_k_cu_31833df44cuda3std3__419piecewise_constructE,(_ZN34_INTERNAL_3d46cfab_4_k_cu_31833df44cuda3std6ranges3__45__cpo5cdataE - _ZN34_INTERNAL_3d46cfab_4_k_cu_31833df44cuda3std3__419piecewise_constructE)
_ZN34_INTERNAL_3d46cfab_4_k_cu_31833df44cuda3std3__419piecewise_constructE:
	.zero		1
	.type		_ZN34_INTERNAL_3d46cfab_4_k_cu_31833df44cuda3std6ranges3__45__cpo5cdataE,@object
	.size		_ZN34_INTERNAL_3d46cfab_4_k_cu_31833df44cuda3std6ranges3__45__cpo5cdataE,(_ZN34_INTERNAL_3d46cfab_4_k_cu_31833df46thrust24THRUST_300001_SM_1000_NS12placeholders2_8E - _ZN34_INTERNAL_3d46cfab_4_k_cu_31833df44cuda3std6ranges3__45__cpo5cdataE)
_ZN34_INTERNAL_3d46cfab_4_k_cu_31833df44cuda3std6ranges3__45__cpo5cdataE:
	.zero		1
	.type		_ZN34_INTERNAL_3d46cfab_4_k_cu_31833df46thrust24THRUST_300001_SM_1000_NS12placeholders2_8E,@object
	.size		_ZN34_INTERNAL_3d46cfab_4_k_cu_31833df46thrust24THRUST_300001_SM_1000_NS12placeholders2_8E,(_ZN34_INTERNAL_3d46cfab_4_k_cu_31833df44cuda3std3__45__cpo4rendE - _ZN34_INTERNAL_3d46cfab_4_k_cu_31833df46thrust24THRUST_300001_SM_1000_NS12placeholders2_8E)
_ZN34_INTERNAL_3d46cfab_4_k_cu_31833df46thrust24THRUST_300001_SM_1000_NS12placeholders2_8E:
	.zero		1
	.type		_ZN34_INTERNAL_3d46cfab_4_k_cu_31833df44cuda3std3__45__cpo4rendE,@object
	.size		_ZN34_INTERNAL_3d46cfab_4_k_cu_31833df44cuda3std3__45__cpo4rendE,(_ZN34_INTERNAL_3d46cfab_4_k_cu_31833df44cuda3std6ranges3__45__cpo9iter_swapE - _ZN34_INTERNAL_3d46cfab_4_k_cu_31833df44cuda3std3__45__cpo4rendE)
_ZN34_INTERNAL_3d46cfab_4_k_cu_31833df44cuda3std3__45__cpo4rendE:
	.zero		1
	.type		_ZN34_INTERNAL_3d46cfab_4_k_cu_31833df44cuda3std6ranges3__45__cpo9iter_swapE,@object
	.size		_ZN34_INTERNAL_3d46cfab_4_k_cu_31833df44cuda3std6ranges3__45__cpo9iter_swapE,(_ZN34_INTERNAL_3d46cfab_4_k_cu_31833df44cuda3std3__48unexpectE - _ZN34_INTERNAL_3d46cfab_4_k_cu_31833df44cuda3std6ranges3__45__cpo9iter_swapE)
_ZN34_INTERNAL_3d46cfab_4_k_cu_31833df44cuda3std6ranges3__45__cpo9iter_swapE:
	.zero		1
	.type		_ZN34_INTERNAL_3d46cfab_4_k_cu_31833df44cuda3std3__48unexpectE,@object
	.size		_ZN34_INTERNAL_3d46cfab_4_k_cu_31833df44cuda3std3__48unexpectE,(_ZN34_INTERNAL_3d46cfab_4_k_cu_31833df46thrust24THRUST_300001_SM_1000_NS6system6detail10sequential3seqE - _ZN34_INTERNAL_3d46cfab_4_k_cu_31833df44cuda3std3__48unexpectE)
_ZN34_INTERNAL_3d46cfab_4_k_cu_31833df44cuda3std3__48unexpectE:
	.zero		1
	.type		_ZN34_INTERNAL_3d46cfab_4_k_cu_31833df46thrust24THRUST_300001_SM_1000_NS6system6detail10sequential3seqE,@object
	.size		_ZN34_INTERNAL_3d46cfab_4_k_cu_31833df46thrust24THRUST_300001_SM_1000_NS6system6detail10sequential3seqE,(.L_29 - _ZN34_INTERNAL_3d46cfab_4_k_cu_31833df46thrust24THRUST_300001_SM_1000_NS6system6detail10sequential3seqE)
_ZN34_INTERNAL_3d46cfab_4_k_cu_31833df46thrust24THRUST_300001_SM_1000_NS6system6detail10sequential3seqE:
	.zero		1
.L_29:


//--------------------- .nv.shared._Z20reduce_single_kernelIiEvPiPKT_PS1_ --------------------------
	.section	.nv.shared._Z20reduce_single_kernelIiEvPiPKT_PS1_,"aw",@nobits
	.sectionflags	@""
	.align	16
.nv.shared._Z20reduce_single_kernelIiEvPiPKT_PS1_:
	.zero		7168


//--------------------- .nv.shared._Z25reduce_single_kernel_atomIiEvPN4cuda3std3__46atomicIiEEPKT_PS6_ --------------------------
	.section	.nv.shared._Z25reduce_single_kernel_atomIiEvPN4cuda3std3__46atomicIiEEPKT_PS6_,"aw",@nobits
	.sectionflags	@""
	.align	16
.nv.shared._Z25reduce_single_kernel_atomIiEvPN4cuda3std3__46atomicIiEEPKT_PS6_:
	.zero		7168


//--------------------- .nv.shared._Z25reduce_single_kernel_atomIiEvPN4cuda3__46atomicIiLNS0_3std3__412thread_scopeE1EEEPKT_PS8_ --------------------------
	.section	.nv.shared._Z25reduce_single_kernel_atomIiEvPN4cuda3__46atomicIiLNS0_3std3__412thread_scopeE1EEEPKT_PS8_,"aw",@nobits
	.sectionflags	@""
	.align	16
.nv.shared._Z25reduce_single_kernel_atomIiEvPN4cuda3__46atomicIiLNS0_3std3__412thread_scopeE1EEEPKT_PS8_:
	.zero		7168


//--------------------- .nv.shared._Z20reduce_block_resultsIiEviPKT_PS0_ --------------------------
	.section	.nv.shared._Z20reduce_block_resultsIiEviPKT_PS0_,"aw",@nobits
	.sectionflags	@""
	.align	4
.nv.shared._Z20reduce_block_resultsIiEviPKT_PS0_:
	.zero		1048


//--------------------- .nv.shared._Z6reduceIiEvPKT_PS0_ --------------------------
	.section	.nv.shared._Z6reduceIiEvPKT_PS0_,"aw",@nobits
	.sectionflags	@""
	.align	16
.nv.shared._Z6reduceIiEvPKT_PS0_:
	.zero		7168


//--------------------- .nv.constant0._ZN3cub18CUB_300001_SM_10006detail11EmptyKernelIvEEvv --------------------------
	.section	.nv.constant0._ZN3cub18CUB_300001_SM_10006detail11EmptyKernelIvEEvv,"a",@progbits
	.sectionflags	@""
	.align	4
.nv.constant0._ZN3cub18CUB_300001_SM_10006detail11EmptyKernelIvEEvv:
	.zero		896


//--------------------- .nv.constant0._Z20reduce_single_kernelIiEvPiPKT_PS1_ --------------------------
	.section	.nv.constant0._Z20reduce_single_kernelIiEvPiPKT_PS1_,"a",@progbits
	.sectionflags	@""
	.align	4
.nv.constant0._Z20reduce_single_kernelIiEvPiPKT_PS1_:
	.zero		920


//--------------------- .nv.constant0._Z25reduce_single_kernel_atomIiEvPN4cuda3std3__46atomicIiEEPKT_PS6_ --------------------------
	.section	.nv.constant0._Z25reduce_single_kernel_atomIiEvPN4cuda3std3__46atomicIiEEPKT_PS6_,"a",@progbits
	.sectionflags	@""
	.align	4
.nv.constant0._Z25reduce_single_kernel_atomIiEvPN4cuda3std3__46atomicIiEEPKT_PS6_:
	.zero		920


//--------------------- .nv.constant0._Z25reduce_single_kernel_atomIiEvPN4cuda3__46atomicIiLNS0_3std3__412thread_scopeE1EEEPKT_PS8_ --------------------------
	.section	.nv.constant0._Z25reduce_single_kernel_atomIiEvPN4cuda3__46atomicIiLNS0_3std3__412thread_scopeE1EEEPKT_PS8_,"a",@progbits
	.sectionflags	@""
	.align	4
.nv.constant0._Z25reduce_single_kernel_atomIiEvPN4cuda3__46atomicIiLNS0_3std3__412thread_scopeE1EEEPKT_PS8_:
	.zero		920


//--------------------- .nv.constant0._Z20reduce_block_resultsIiEviPKT_PS0_ --------------------------
	.section	.nv.constant0._Z20reduce_block_resultsIiEviPKT_PS0_,"a",@progbits
	.sectionflags	@""
	.align	4
.nv.constant0._Z20reduce_block_resultsIiEviPKT_PS0_:
	.zero		920


//--------------------- .nv.constant0._Z6reduceIiEvPKT_PS0_ --------------------------
	.section	.nv.constant0._Z6reduceIiEvPKT_PS0_,"a",@progbits
	.sectionflags	@""
	.align	4
.nv.constant0._Z6reduceIiEvPKT_PS0_:
	.zero		912


//--------------------- .nv.constant0._Z4fillIiEviT_PS0_ --------------------------
	.section	.nv.constant0._Z4fillIiEviT_PS0_,"a",@progbits
	.sectionflags	@""
	.align	4
.nv.constant0._Z4fillIiEviT_PS0_:
	.zero		912


//--------------------- SYMBOLS --------------------------

	.type		.nv.reservedSmem.offset0,@object
	.size		.nv.reservedSmem.offset0,0x4
	.type		.nv.reservedSmem.cap,@object
	.size		.nv.reservedSmem.cap,0x4
